# CuTe-DSL kernel — source=fa4 family=fa4_fwd_sm90
# config = {"dtype": "Float16", "causal": true, "head_dim": 192, "mma_pv_is_rs": false}


// ===== COMPILED SASS (sm_90) =====

	.headerflags	@"EF_CUDA_TEXMODE_UNIFIED EF_CUDA_64BIT_ADDRESS EF_CUDA_ACCELERATORS EF_CUDA_SM90 EF_CUDA_VIRTUAL_SM(EF_CUDA_SM90)"
	.elftype	@"ET_EXEC"


//--------------------- .nv.info                  --------------------------
	.section	.nv.info,"",@"SHT_CUDA_INFO"
	.align	4


	//----- nvinfo : EIATTR_REGCOUNT
	.align		4
        /*0000*/ 	.byte	0x04, 0x2f
        /*0002*/ 	.short	(.L_1 - .L_0)
	.align		4
.L_0:
        /*0004*/ 	.word	index@(kernel_cutlass_kernel_flash_attncuteflash_fwd_sm90FlashAttentionForwardSm90_object_at__tensor0000o11921211101213_tensor0000o19211101213_tensor0000o19211101213_tensor0000o11921211101213_te_0)
        /*0008*/ 	.word	0x000000a8


	//----- nvinfo : EIATTR_FRAME_SIZE
	.align		4
.L_1:
        /*000c*/ 	.byte	0x04, 0x11
        /*000e*/ 	.short	(.L_3 - .L_2)
	.align		4
.L_2:
        /*0010*/ 	.word	index@(kernel_cutlass_kernel_flash_attncuteflash_fwd_sm90FlashAttentionForwardSm90_object_at__tensor0000o11921211101213_tensor0000o19211101213_tensor0000o19211101213_tensor0000o11921211101213_te_0)
        /*0014*/ 	.word	0x00000000


	//----- nvinfo : EIATTR_MIN_STACK_SIZE
	.align		4
.L_3:
        /*0018*/ 	.byte	0x04, 0x12
        /*001a*/ 	.short	(.L_5 - .L_4)
	.align		4
.L_4:
        /*001c*/ 	.word	index@(kernel_cutlass_kernel_flash_attncuteflash_fwd_sm90FlashAttentionForwardSm90_object_at__tensor0000o11921211101213_tensor0000o19211101213_tensor0000o19211101213_tensor0000o11921211101213_te_0)
        /*0020*/ 	.word	0x00000000
.L_5:


//--------------------- .nv.info.kernel_cutlass_kernel_flash_attncuteflash_fwd_sm90FlashAttentionForwardSm90_object_at__tensor0000o11921211101213_tensor0000o19211101213_tensor0000o19211101213_tensor0000o11921211101213_te_0 --------------------------
	.section	.nv.info.kernel_cutlass_kernel_flash_attncuteflash_fwd_sm90FlashAttentionForwardSm90_object_at__tensor0000o11921211101213_tensor0000o19211101213_tensor0000o19211101213_tensor0000o11921211101213_te_0,"",@"SHT_CUDA_INFO"
	.sectionflags	@""
	.align	4


	//----- nvinfo : EIATTR_CUDA_API_VERSION
	.align		4
        /*0000*/ 	.byte	0x04, 0x37
        /*0002*/ 	.short	(.L_7 - .L_6)
.L_6:
        /*0004*/ 	.word	0x00000081


	//----- nvinfo : EIATTR_KPARAM_INFO
	.align		4
.L_7:
        /*0008*/ 	.byte	0x04, 0x17
        /*000a*/ 	.short	(.L_9 - .L_8)
.L_8:
        /*000c*/ 	.word	0x00000000
        /*0010*/ 	.short	0x0016
        /*0012*/ 	.short	0x02c0
        /*0014*/ 	.byte	0x00, 0xf0, 0x31, 0x00


	//----- nvinfo : EIATTR_KPARAM_INFO
	.align		4
.L_9:
        /*0018*/ 	.byte	0x04, 0x17
        /*001a*/ 	.short	(.L_11 - .L_10)
.L_10:
        /*001c*/ 	.word	0x00000000
        /*0020*/ 	.short	0x0015
        /*0022*/ 	.short	0x02bc
        /*0024*/ 	.byte	0x00, 0xf0, 0x11, 0x00


	//----- nvinfo : EIATTR_KPARAM_INFO
	.align		4
.L_11:
        /*0028*/ 	.byte	0x04, 0x17
        /*002a*/ 	.short	(.L_13 - .L_12)
.L_12:
        /*002c*/ 	.word	0x00000000
        /*0030*/ 	.short	0x0014
        /*0032*/ 	.short	0x02b0
        /*0034*/ 	.byte	0x00, 0xf0, 0x31, 0x00


	//----- nvinfo : EIATTR_KPARAM_INFO
	.align		4
.L_13:
        /*0038*/ 	.byte	0x04, 0x17
        /*003a*/ 	.short	(.L_15 - .L_14)
.L_14:
        /*003c*/ 	.word	0x00000000
        /*0040*/ 	.short	0x0013
        /*0042*/ 	.short	0x02a4
        /*0044*/ 	.byte	0x00, 0xf0, 0x31, 0x00


	//----- nvinfo : EIATTR_KPARAM_INFO
	.align		4
.L_15:
        /*0048*/ 	.byte	0x04, 0x17
        /*004a*/ 	.short	(.L_17 - .L_16)
.L_16:
        /*004c*/ 	.word	0x00000000
        /*0050*/ 	.short	0x0012
        /*0052*/ 	.short	0x0298
        /*0054*/ 	.byte	0x00, 0xf0, 0x31, 0x00


	//----- nvinfo : EIATTR_KPARAM_INFO
	.align		4
.L_17:
        /*0058*/ 	.byte	0x04, 0x17
        /*005a*/ 	.short	(.L_19 - .L_18)
.L_18:
        /*005c*/ 	.word	0x00000000
        /*0060*/ 	.short	0x0011
        /*0062*/ 	.short	0x028c
        /*0064*/ 	.byte	0x00, 0xf0, 0x31, 0x00


	//----- nvinfo : EIATTR_KPARAM_INFO
	.align		4
.L_19:
        /*0068*/ 	.byte	0x04, 0x17
        /*006a*/ 	.short	(.L_21 - .L_20)
.L_20:
        /*006c*/ 	.word	0x00000000
        /*0070*/ 	.short	0x0010
        /*0072*/ 	.short	0x0288
        /*0074*/ 	.byte	0x00, 0xf0, 0x11, 0x00


	//----- nvinfo : EIATTR_KPARAM_INFO
	.align		4
.L_21:
        /*0078*/ 	.byte	0x04, 0x17
        /*007a*/ 	.short	(.L_23 - .L_22)
.L_22:
        /*007c*/ 	.word	0x00000000
        /*0080*/ 	.short	0x000f
        /*0082*/ 	.short	0x0284
        /*0084*/ 	.byte	0x00, 0xf0, 0x11, 0x00


	//----- nvinfo : EIATTR_KPARAM_INFO
	.align		4
.L_23:
        /*0088*/ 	.byte	0x04, 0x17
        /*008a*/ 	.short	(.L_25 - .L_24)
.L_24:
        /*008c*/ 	.word	0x00000000
        /*0090*/ 	.short	0x000e
        /*0092*/ 	.short	0x0280
        /*0094*/ 	.byte	0x00, 0xf0, 0x11, 0x00


	//----- nvinfo : EIATTR_KPARAM_INFO
	.align		4
.L_25:
        /*0098*/ 	.byte	0x04, 0x17
        /*009a*/ 	.short	(.L_27 - .L_26)
.L_26:
        /*009c*/ 	.word	0x00000000
        /*00a0*/ 	.short	0x000d
        /*00a2*/ 	.short	0x027c
        /*00a4*/ 	.byte	0x00, 0xf0, 0x11, 0x00


	//----- nvinfo : EIATTR_KPARAM_INFO
	.align		4
.L_27:
        /*00a8*/ 	.byte	0x04, 0x17
        /*00aa*/ 	.short	(.L_29 - .L_28)
.L_28:
        /*00ac*/ 	.word	0x00000000
        /*00b0*/ 	.short	0x000c
        /*00b2*/ 	.short	0x0278
        /*00b4*/ 	.byte	0x00, 0xf0, 0x11, 0x00


	//----- nvinfo : EIATTR_KPARAM_INFO
	.align		4
.L_29:
        /*00b8*/ 	.byte	0x04, 0x17
        /*00ba*/ 	.short	(.L_31 - .L_30)
.L_30:
        /*00bc*/ 	.word	0x00000000
        /*00c0*/ 	.short	0x000b
        /*00c2*/ 	.short	0x0275
        /*00c4*/ 	.byte	0x00, 0xf0, 0x05, 0x00


	//----- nvinfo : EIATTR_KPARAM_INFO
	.align		4
.L_31:
        /*00c8*/ 	.byte	0x04, 0x17
        /*00ca*/ 	.short	(.L_33 - .L_32)
.L_32:
        /*00cc*/ 	.word	0x00000000
        /*00d0*/ 	.short	0x000a
        /*00d2*/ 	.short	0x0274
        /*00d4*/ 	.byte	0x00, 0xf0, 0x05, 0x00


	//----- nvinfo : EIATTR_KPARAM_INFO
	.align		4
.L_33:
        /*00d8*/ 	.byte	0x04, 0x17
        /*00da*/ 	.short	(.L_35 - .L_34)
.L_34:
        /*00dc*/ 	.word	0x00000000
        /*00e0*/ 	.short	0x0009
        /*00e2*/ 	.short	0x0270
        /*00e4*/ 	.byte	0x00, 0xf0, 0x11, 0x00


	//----- nvinfo : EIATTR_KPARAM_INFO
	.align		4
.L_35:
        /*00e8*/ 	.byte	0x04, 0x17
        /*00ea*/ 	.short	(.L_37 - .L_36)
.L_36:
        /*00ec*/ 	.word	0x00000000
        /*00f0*/ 	.short	0x0008
        /*00f2*/ 	.short	0x01f0
        /*00f4*/ 	.byte	0x00, 0xf0, 0x01, 0x02


	//----- nvinfo : EIATTR_KPARAM_INFO
	.align		4
.L_37:
        /*00f8*/ 	.byte	0x04, 0x17
        /*00fa*/ 	.short	(.L_39 - .L_38)
.L_38:
        /*00fc*/ 	.word	0x00000000
        /*0100*/ 	.short	0x0007
        /*0102*/ 	.short	0x0170
        /*0104*/ 	.byte	0x00, 0xf0, 0x01, 0x02


	//----- nvinfo : EIATTR_KPARAM_INFO
	.align		4
.L_39:
        /*0108*/ 	.byte	0x04, 0x17
        /*010a*/ 	.short	(.L_41 - .L_40)
.L_40:
        /*010c*/ 	.word	0x00000000
        /*0110*/ 	.short	0x0006
        /*0112*/ 	.short	0x00f0
        /*0114*/ 	.byte	0x00, 0xf0, 0x01, 0x02


	//----- nvinfo : EIATTR_KPARAM_INFO
	.align		4
.L_41:
        /*0118*/ 	.byte	0x04, 0x17
        /*011a*/ 	.short	(.L_43 - .L_42)
.L_42:
        /*011c*/ 	.word	0x00000000
        /*0120*/ 	.short	0x0005
        /*0122*/ 	.short	0x0070
        /*0124*/ 	.byte	0x00, 0xf0, 0x01, 0x02


	//----- nvinfo : EIATTR_KPARAM_INFO
	.align		4
.L_43:
        /*0128*/ 	.byte	0x04, 0x17
        /*012a*/ 	.short	(.L_45 - .L_44)
.L_44:
        /*012c*/ 	.word	0x00000000
        /*0130*/ 	.short	0x0004
        /*0132*/ 	.short	0x0030
        /*0134*/ 	.byte	0x00, 0xf0, 0xc1, 0x00


	//----- nvinfo : EIATTR_KPARAM_INFO
	.align		4
.L_45:
        /*0138*/ 	.byte	0x04, 0x17
        /*013a*/ 	.short	(.L_47 - .L_46)
.L_46:
        /*013c*/ 	.word	0x00000000
        /*0140*/ 	.short	0x0003
        /*0142*/ 	.short	0x0024
        /*0144*/ 	.byte	0x00, 0xf0, 0x31, 0x00


	//----- nvinfo : EIATTR_KPARAM_INFO
	.align		4
.L_47:
        /*0148*/ 	.byte	0x04, 0x17
        /*014a*/ 	.short	(.L_49 - .L_48)
.L_48:
        /*014c*/ 	.word	0x00000000
        /*0150*/ 	.short	0x0002
        /*0152*/ 	.short	0x0018
        /*0154*/ 	.byte	0x00, 0xf0, 0x31, 0x00


	//----- nvinfo : EIATTR_KPARAM_INFO
	.align		4
.L_49:
        /*0158*/ 	.byte	0x04, 0x17
        /*015a*/ 	.short	(.L_51 - .L_50)
.L_50:
        /*015c*/ 	.word	0x00000000
        /*0160*/ 	.short	0x0001
        /*0162*/ 	.short	0x000c
        /*0164*/ 	.byte	0x00, 0xf0, 0x31, 0x00


	//----- nvinfo : EIATTR_KPARAM_INFO
	.align		4
.L_51:
        /*0168*/ 	.byte	0x04, 0x17
        /*016a*/ 	.short	(.L_53 - .L_52)
.L_52:
        /*016c*/ 	.word	0x00000000
        /*0170*/ 	.short	0x0000
        /*0172*/ 	.short	0x0000
        /*0174*/ 	.byte	0x00, 0xf0, 0x31, 0x00


	//----- nvinfo : EIATTR_SPARSE_MMA_MASK
	.align		4
.L_53:
        /*0178*/ 	.byte	0x03, 0x50
        /*017a*/ 	.short	0x0000


	//----- nvinfo : EIATTR_MAXREG_COUNT
	.align		4
        /*017c*/ 	.byte	0x03, 0x1b
        /*017e*/ 	.short	0x00a8


	//----- nvinfo : EIATTR_COOP_GROUP_MASK_REGIDS
	.align		4
        /*0180*/ 	.byte	0x04, 0x29
        /*0182*/ 	.short	(.L_55 - .L_54)


	//   ....[0]....
.L_54:
        /*0184*/ 	.word	0xffffffff


	//   ....[1]....
        /*0188*/ 	.word	0xffffffff


	//   ....[2]....
        /*018c*/ 	.word	0xffffffff


	//   ....[3]....
        /*0190*/ 	.word	0xffffffff


	//   ....[4]....
        /*0194*/ 	.word	0xffffffff


	//   ....[5]....
        /*0198*/ 	.word	0xffffffff


	//   ....[6]....
        /*019c*/ 	.word	0xffffffff


	//   ....[7]....
        /*01a0*/ 	.word	0xffffffff


	//   ....[8]....
        /*01a4*/ 	.word	0xffffffff


	//   ....[9]....
        /*01a8*/ 	.word	0xffffffff


	//   ....[10]....
        /*01ac*/ 	.word	0xffffffff


	//   ....[11]....
        /*01b0*/ 	.word	0xffffffff


	//   ....[12]....
        /*01b4*/ 	.word	0xffffffff


	//   ....[13]....
        /*01b8*/ 	.word	0xffffffff


	//   ....[14]....
        /*01bc*/ 	.word	0xffffffff


	//   ....[15]....
        /*01c0*/ 	.word	0xffffffff


	//   ....[16]....
        /*01c4*/ 	.word	0xffffffff


	//   ....[17]....
        /*01c8*/ 	.word	0xffffffff


	//   ....[18]....
        /*01cc*/ 	.word	0xffffffff


	//   ....[19]....
        /*01d0*/ 	.word	0xffffffff


	//   ....[20]....
        /*01d4*/ 	.word	0xffffffff


	//   ....[21]....
        /*01d8*/ 	.word	0xffffffff


	//   ....[22]....
        /*01dc*/ 	.word	0xffffffff


	//   ....[23]....
        /*01e0*/ 	.word	0xffffffff


	//----- nvinfo : EIATTR_COOP_GROUP_INSTR_OFFSETS
	.align		4
.L_55:
        /*01e4*/ 	.byte	0x04, 0x28
        /*01e6*/ 	.short	(.L_57 - .L_56)


	//   ....[0]....
.L_56:
        /*01e8*/ 	.word	0x000019d0


	//   ....[1]....
        /*01ec*/ 	.word	0x00002be0


	//   ....[2]....
        /*01f0*/ 	.word	0x00002c10


	//   ....[3]....
        /*01f4*/ 	.word	0x000034c0


	//   ....[4]....
        /*01f8*/ 	.word	0x00003510


	//   ....[5]....
        /*01fc*/ 	.word	0x000044c0


	//   ....[6]....
        /*0200*/ 	.word	0x000059a0


	//   ....[7]....
        /*0204*/ 	.word	0x000059d0


	//   ....[8]....
        /*0208*/ 	.word	0x00006280


	//   ....[9]....
        /*020c*/ 	.word	0x000062e0


	//   ....[10]....
        /*0210*/ 	.word	0x00007140


	//   ....[11]....
        /*0214*/ 	.word	0x000086e0


	//   ....[12]....
        /*0218*/ 	.word	0x00008710


	//   ....[13]....
        /*021c*/ 	.word	0x00009010


	//   ....[14]....
        /*0220*/ 	.word	0x00009080


	//   ....[15]....
        /*0224*/ 	.word	0x00009e80


	//   ....[16]....
        /*0228*/ 	.word	0x0000a5e0


	//   ....[17]....
        /*022c*/ 	.word	0x0000a630


	//   ....[18]....
        /*0230*/ 	.word	0x0000a780


	//   ....[19]....
        /*0234*/ 	.word	0x0000a7b0


	//   ....[20]....
        /*0238*/ 	.word	0x0000b650


	//   ....[21]....
        /*023c*/ 	.word	0x0000b740


	//   ....[22]....
        /*0240*/ 	.word	0x0000b770


	//   ....[23]....
        /*0244*/ 	.word	0x0000b7a0


	//----- nvinfo : EIATTR_REG_RECONFIG
	.align		4
.L_57:
        /*0248*/ 	.byte	0x01, 0x54
	.zero		2


	//----- nvinfo : EIATTR_MBARRIER_INSTR_OFFSETS
	.align		4
        /*024c*/ 	.byte	0x04, 0x39
        /*024e*/ 	.short	(.L_59 - .L_58)


	//   ....[0]....
.L_58:
        /*0250*/ 	.word	0x00000270
        /*0254*/ 	.word	0x000000ff
        /*0258*/ 	.word	0x00000000
        /*025c*/ 	.short	0x0100
        /*025e*/ 	.byte	0x08
	.zero		1


	//   ....[1]....
        /*0260*/ 	.word	0x00000280
        /*0264*/ 	.word	0x000000ff
        /*0268*/ 	.word	0x00000008
        /*026c*/ 	.short	0x0100
        /*026e*/ 	.byte	0x08
	.zero		1


	//   ....[2]....
        /*0270*/ 	.word	0x00000290
        /*0274*/ 	.word	0x000000ff
        /*0278*/ 	.word	0x00000010
        /*027c*/ 	.short	0x0100
        /*027e*/ 	.byte	0x09
	.zero		1


	//   ....[3]....
        /*0280*/ 	.word	0x000002a0
        /*0284*/ 	.word	0x000000ff
        /*0288*/ 	.word	0x00000018
        /*028c*/ 	.short	0x0100
        /*028e*/ 	.byte	0x09
	.zero		1


	//   ....[4]....
        /*0290*/ 	.word	0x000002b0
        /*0294*/ 	.word	0x000000ff
        /*0298*/ 	.word	0x00000020
        /*029c*/ 	.short	0x0100
        /*029e*/ 	.byte	0x09
	.zero		1


	//   ....[5]....
        /*02a0*/ 	.word	0x000002c0
        /*02a4*/ 	.word	0x000000ff
        /*02a8*/ 	.word	0x00000028
        /*02ac*/ 	.short	0x0100
        /*02ae*/ 	.byte	0x09
	.zero		1


	//   ....[6]....
        /*02b0*/ 	.word	0x000007b0
        /*02b4*/ 	.word	0x000000ff
        /*02b8*/ 	.word	0x00000018
        /*02bc*/ 	.short	0x010a
        /*02be*/ 	.byte	0x29
	.zero		1


	//   ....[7]....
        /*02c0*/ 	.word	0x00000b40
        /*02c4*/ 	.word	0x000000ff
        /*02c8*/ 	.word	0x00000008
        /*02cc*/ 	.short	0x010a
        /*02ce*/ 	.byte	0x29
	.zero		1


	//   ....[8]....
        /*02d0*/ 	.word	0x00000df0
        /*02d4*/ 	.word	0x000000ff
        /*02d8*/ 	.word	0x00000018
        /*02dc*/ 	.short	0x010a
        /*02de*/ 	.byte	0x29
	.zero		1


	//   ....[9]....
        /*02e0*/ 	.word	0x00000fe0
        /*02e4*/ 	.word	0x000000ff
        /*02e8*/ 	.word	0x00000028
        /*02ec*/ 	.short	0x010a
        /*02ee*/ 	.byte	0x29
	.zero		1


	//   ....[10]....
        /*02f0*/ 	.word	0x00001230
        /*02f4*/ 	.word	0x000000ff
        /*02f8*/ 	.word	0x00000028
        /*02fc*/ 	.short	0x010a
        /*02fe*/ 	.byte	0x29
	.zero		1


	//   ....[11]....
        /*0300*/ 	.word	0x00001480
        /*0304*/ 	.word	0x00000005
        /*0308*/ 	.word	0x00000028
        /*030c*/ 	.short	0x010a
        /*030e*/ 	.byte	0x3f
	.zero		1


	//   ....[12]....
        /*0310*/ 	.word	0x000020c0
        /*0314*/ 	.word	0x000000ff
        /*0318*/ 	.word	0x00000000
        /*031c*/ 	.short	0x010a
        /*031e*/ 	.byte	0x0e
	.zero		1


	//   ....[13]....
        /*0320*/ 	.word	0x00002290
        /*0324*/ 	.word	0x000000ff
        /*0328*/ 	.word	0x00000010
        /*032c*/ 	.short	0x010a
        /*032e*/ 	.byte	0x0e
	.zero		1


	//   ....[14]....
        /*0330*/ 	.word	0x000022f0
        /*0334*/ 	.word	0x000000ff
        /*0338*/ 	.word	0x00000010
        /*033c*/ 	.short	0x010a
        /*033e*/ 	.byte	0x0e
	.zero		1


	//   ....[15]....
        /*0340*/ 	.word	0x00003a80
        /*0344*/ 	.word	0x000000ff
        /*0348*/ 	.word	0x00000018
        /*034c*/ 	.short	0x0101
        /*034e*/ 	.byte	0x0e
	.zero		1


	//   ....[16]....
        /*0350*/ 	.word	0x000045f0
        /*0354*/ 	.word	0x000000ff
        /*0358*/ 	.word	0x00000010
        /*035c*/ 	.short	0x010a
        /*035e*/ 	.byte	0x0e
	.zero		1


	//   ....[17]....
        /*0360*/ 	.word	0x00004680
        /*0364*/ 	.word	0x000000ff
        /*0368*/ 	.word	0x00000010
        /*036c*/ 	.short	0x010a
        /*036e*/ 	.byte	0x0e
	.zero		1


	//   ....[18]....
        /*0370*/ 	.word	0x00005090
        /*0374*/ 	.word	0x000000ff
        /*0378*/ 	.word	0x00000020
        /*037c*/ 	.short	0x010a
        /*037e*/ 	.byte	0x0e
	.zero		1


	//   ....[19]....
        /*0380*/ 	.word	0x000050b0
        /*0384*/ 	.word	0x000000ff
        /*0388*/ 	.word	0x00000020
        /*038c*/ 	.short	0x010a
        /*038e*/ 	.byte	0x0e
	.zero		1


	//   ....[20]....
        /*0390*/ 	.word	0x00006750
        /*0394*/ 	.word	0x000000ff
        /*0398*/ 	.word	0x00000018
        /*039c*/ 	.short	0x0101
        /*039e*/ 	.byte	0x0e
	.zero		1


	//   ....[21]....
        /*03a0*/ 	.word	0x000067f0
        /*03a4*/ 	.word	0x000000ff
        /*03a8*/ 	.word	0x00000028
        /*03ac*/ 	.short	0x0101
        /*03ae*/ 	.byte	0x0e
	.zero		1


	//   ....[22]....
        /*03b0*/ 	.word	0x00007260
        /*03b4*/ 	.word	0x000000ff
        /*03b8*/ 	.word	0x00000010
        /*03bc*/ 	.short	0x010a
        /*03be*/ 	.byte	0x0e
	.zero		1


	//   ....[23]....
        /*03c0*/ 	.word	0x00007370
        /*03c4*/ 	.word	0x00000005
        /*03c8*/ 	.word	0x00000010
        /*03cc*/ 	.short	0x010a
        /*03ce*/ 	.byte	0x3f
	.zero		1


	//   ....[24]....
        /*03d0*/ 	.word	0x00007d70
        /*03d4*/ 	.word	0x000000ff
        /*03d8*/ 	.word	0x00000020
        /*03dc*/ 	.short	0x010a
        /*03de*/ 	.byte	0x0e
	.zero		1


	//   ....[25]....
        /*03e0*/ 	.word	0x00007d90
        /*03e4*/ 	.word	0x000000ff
        /*03e8*/ 	.word	0x00000020
        /*03ec*/ 	.short	0x010a
        /*03ee*/ 	.byte	0x0e
	.zero		1


	//   ....[26]....
        /*03f0*/ 	.word	0x000094d0
        /*03f4*/ 	.word	0x000000ff
        /*03f8*/ 	.word	0x00000018
        /*03fc*/ 	.short	0x0101
        /*03fe*/ 	.byte	0x0e
	.zero		1


	//   ....[27]....
        /*0400*/ 	.word	0x00009570
        /*0404*/ 	.word	0x000000ff
        /*0408*/ 	.word	0x00000028
        /*040c*/ 	.short	0x0101
        /*040e*/ 	.byte	0x0e
	.zero		1


	//   ....[28]....
        /*0410*/ 	.word	0x00009ee0
        /*0414*/ 	.word	0x000000ff
        /*0418*/ 	.word	0x00000008
        /*041c*/ 	.short	0x0101
        /*041e*/ 	.byte	0x0e
	.zero		1


	//   ....[29]....
        /*0420*/ 	.word	0x00009f60
        /*0424*/ 	.word	0x000000ff
        /*0428*/ 	.word	0x00000020
        /*042c*/ 	.short	0x010a
        /*042e*/ 	.byte	0x0e
	.zero		1


	//   ....[30]....
        /*0430*/ 	.word	0x0000a570
        /*0434*/ 	.word	0x000000ff
        /*0438*/ 	.word	0x00000020
        /*043c*/ 	.short	0x010a
        /*043e*/ 	.byte	0x0e
	.zero		1


	//   ....[31]....
        /*0440*/ 	.word	0x0000ae90
        /*0444*/ 	.word	0x000000ff
        /*0448*/ 	.word	0x00000028
        /*044c*/ 	.short	0x0101
        /*044e*/ 	.byte	0x0e
	.zero		1


	//   ....[32]....
        /*0450*/ 	.word	0x0000bb30
        /*0454*/ 	.word	0x00000005
        /*0458*/ 	.word	0x00000018
        /*045c*/ 	.short	0x010a
        /*045e*/ 	.byte	0x3f
	.zero		1


	//   ....[33]....
        /*0460*/ 	.word	0x0000bbb0
        /*0464*/ 	.word	0x00000005
        /*0468*/ 	.word	0x00000008
        /*046c*/ 	.short	0x010a
        /*046e*/ 	.byte	0x3f
	.zero		1


	//   ....[34]....
        /*0470*/ 	.word	0x0000bc30
        /*0474*/ 	.word	0x00000007
        /*0478*/ 	.word	0x00000018
        /*047c*/ 	.short	0x010a
        /*047e*/ 	.byte	0x3f
	.zero		1


	//   ....[35]....
        /*0480*/ 	.word	0x0000bca0
        /*0484*/ 	.word	0x00000005
        /*0488*/ 	.word	0x00000028
        /*048c*/ 	.short	0x010a
        /*048e*/ 	.byte	0x3f
	.zero		1


	//   ....[36]....
        /*0490*/ 	.word	0x0000bd10
        /*0494*/ 	.word	0x00000005
        /*0498*/ 	.word	0x00000028
        /*049c*/ 	.short	0x010a
        /*049e*/ 	.byte	0x3f
	.zero		1


	//   ....[37]....
        /*04a0*/ 	.word	0x0000bd70
        /*04a4*/ 	.word	0x00000005
        /*04a8*/ 	.word	0x00000028
        /*04ac*/ 	.short	0x010a
        /*04ae*/ 	.byte	0x3f
	.zero		1


	//   ....[38]....
        /*04b0*/ 	.word	0x0000bdd0
        /*04b4*/ 	.word	0x00000005
        /*04b8*/ 	.word	0x00000000
        /*04bc*/ 	.short	0x010a
        /*04be*/ 	.byte	0x3f
	.zero		1


	//   ....[39]....
        /*04c0*/ 	.word	0x0000be30
        /*04c4*/ 	.word	0x00000005
        /*04c8*/ 	.word	0x00000010
        /*04cc*/ 	.short	0x010a
        /*04ce*/ 	.byte	0x3f
	.zero		1


	//   ....[40]....
        /*04d0*/ 	.word	0x0000bea0
        /*04d4*/ 	.word	0x00000005
        /*04d8*/ 	.word	0x00000010
        /*04dc*/ 	.short	0x010a
        /*04de*/ 	.byte	0x3f
	.zero		1


	//   ....[41]....
        /*04e0*/ 	.word	0x0000bf10
        /*04e4*/ 	.word	0x00000005
        /*04e8*/ 	.word	0x00000020
        /*04ec*/ 	.short	0x010a
        /*04ee*/ 	.byte	0x3f
	.zero		1


	//   ....[42]....
        /*04f0*/ 	.word	0x0000bf70
        /*04f4*/ 	.word	0x00000005
        /*04f8*/ 	.word	0x00000010
        /*04fc*/ 	.short	0x010a
        /*04fe*/ 	.byte	0x3f
	.zero		1


	//   ....[43]....
        /*0500*/ 	.word	0x0000bfe0
        /*0504*/ 	.word	0x00000005
        /*0508*/ 	.word	0x00000020
        /*050c*/ 	.short	0x010a
        /*050e*/ 	.byte	0x3f
	.zero		1


	//   ....[44]....
        /*0510*/ 	.word	0x0000c050
        /*0514*/ 	.word	0x0000000d
        /*0518*/ 	.word	0x00000020
        /*051c*/ 	.short	0x010a
        /*051e*/ 	.byte	0x3f
	.zero		1


	//----- nvinfo : EIATTR_NUM_MBARRIERS
	.align		4
.L_59:
        /*0520*/ 	.byte	0x03, 0x38
        /*0522*/ 	.short	0x0006


	//----- nvinfo : EIATTR_EXIT_INSTR_OFFSETS
	.align		4
        /*0524*/ 	.byte	0x04, 0x1c
        /*0526*/ 	.short	(.L_61 - .L_60)


	//   ....[0]....
.L_60:
        /*0528*/ 	.word	0x000003d0


	//   ....[1]....
        /*052c*/ 	.word	0x000014b0


	//   ....[2]....
        /*0530*/ 	.word	0x000014e0


	//   ....[3]....
        /*0534*/ 	.word	0x00002080


	//   ....[4]....
        /*0538*/ 	.word	0x0000b9b0


	//   ....[5]....
        /*053c*/ 	.word	0x0000baf0


	//----- nvinfo : EIATTR_REQNTID
	.align		4
.L_61:
        /*0540*/ 	.byte	0x04, 0x10
        /*0542*/ 	.short	(.L_63 - .L_62)
.L_62:
        /*0544*/ 	.word	0x00000180
        /*0548*/ 	.word	0x00000001
        /*054c*/ 	.word	0x00000001


	//----- nvinfo : EIATTR_CBANK_PARAM_SIZE
	.align		4
.L_63:
        /*0550*/ 	.byte	0x03, 0x19
        /*0552*/ 	.short	0x02cc


	//----- nvinfo : EIATTR_PARAM_CBANK
	.align		4
        /*0554*/ 	.byte	0x04, 0x0a
        /*0556*/ 	.short	(.L_65 - .L_64)
	.align		4
.L_64:
        /*0558*/ 	.word	index@(.nv.constant0.kernel_cutlass_kernel_flash_attncuteflash_fwd_sm90FlashAttentionForwardSm90_object_at__tensor0000o11921211101213_tensor0000o19211101213_tensor0000o19211101213_tensor0000o11921211101213_te_0)
        /*055c*/ 	.short	0x0210
        /*055e*/ 	.short	0x02cc


	//----- nvinfo : EIATTR_SW_WAR
	.align		4
.L_65:
        /*0560*/ 	.byte	0x04, 0x36
        /*0562*/ 	.short	(.L_67 - .L_66)
.L_66:
        /*0564*/ 	.word	0x00000008
.L_67:


//--------------------- .nv.callgraph             --------------------------
	.section	.nv.callgraph,"",@"SHT_CUDA_CALLGRAPH"
	.align	4
	.sectionentsize	8
	.align		4
        /*0000*/ 	.word	0x00000000
	.align		4
        /*0004*/ 	.word	0xffffffff
	.align		4
        /*0008*/ 	.word	0x00000000
	.align		4
        /*000c*/ 	.word	0xfffffffe
	.align		4
        /*0010*/ 	.word	0x00000000
	.align		4
        /*0014*/ 	.word	0xfffffffd
	.align		4
        /*0018*/ 	.word	0x00000000
	.align		4
        /*001c*/ 	.word	0xfffffffc


//--------------------- .text.kernel_cutlass_kernel_flash_attncuteflash_fwd_sm90FlashAttentionForwardSm90_object_at__tensor0000o11921211101213_tensor0000o19211101213_tensor0000o19211101213_tensor0000o11921211101213_te_0 --------------------------
	.section	.text.kernel_cutlass_kernel_flash_attncuteflash_fwd_sm90FlashAttentionForwardSm90_object_at__tensor0000o11921211101213_tensor0000o19211101213_tensor0000o19211101213_tensor0000o11921211101213_te_0,"ax",@progbits
	.sectionflags	@"SHF_BARRIERS=2"
	.align	128
        .global         kernel_cutlass_kernel_flash_attncuteflash_fwd_sm90FlashAttentionForwardSm90_object_at__tensor0000o11921211101213_tensor0000o19211101213_tensor0000o19211101213_tensor0000o11921211101213_te_0
        .type           kernel_cutlass_kernel_flash_attncuteflash_fwd_sm90FlashAttentionForwardSm90_object_at__tensor0000o11921211101213_tensor0000o19211101213_tensor0000o19211101213_tensor0000o11921211101213_te_0,@function
        .size           kernel_cutlass_kernel_flash_attncuteflash_fwd_sm90FlashAttentionForwardSm90_object_at__tensor0000o11921211101213_tensor0000o19211101213_tensor0000o19211101213_tensor0000o11921211101213_te_0,(.L_x_45 - kernel_cutlass_kernel_flash_attncuteflash_fwd_sm90FlashAttentionForwardSm90_object_at__tensor0000o11921211101213_tensor0000o19211101213_tensor0000o19211101213_tensor0000o11921211101213_te_0)
        .other          kernel_cutlass_kernel_flash_attncuteflash_fwd_sm90FlashAttentionForwardSm90_object_at__tensor0000o11921211101213_tensor0000o19211101213_tensor0000o19211101213_tensor0000o11921211101213_te_0,@"STO_CUDA_ENTRY STV_DEFAULT"
kernel_cutlass_kernel_flash_attncuteflash_fwd_sm90FlashAttentionForwardSm90_object_at__tensor0000o11921211101213_tensor0000o19211101213_tensor0000o19211101213_tensor0000o11921211101213_te_0:
.text.kernel_cutlass_kernel_flash_attncuteflash_fwd_sm90FlashAttentionForwardSm90_object_at__tensor0000o11921211101213_tensor0000o19211101213_tensor0000o19211101213_tensor0000o11921211101213_te_0:
[----:B------:R-:W1:Y:S01]  /*0000*/  LDC R1, c[0x0][0x28] ;  /* 0x00000a00ff017b82 */ /* 0x000e620000000800 */
[----:B------:R-:W2:Y:S02]  /*0010*/  S2R R11, SR_TID.X ;  /* 0x00000000000b7919 */ /* 0x000ea40000002100 */
[----:B--2---:R-:W-:-:S04]  /*0020*/  SHF.R.U32.HI R0, RZ, 0x5, R11 ;  /* 0x00000005ff007819 */ /* 0x004fc8000001160b */
[----:B------:R-:W-:-:S13]  /*0030*/  ISETP.NE.AND P0, PT, R0, RZ, PT ;  /* 0x000000ff0000720c */ /* 0x000fda0003f05270 */
[----:B-1----:R-:W-:Y:S05]  /*0040*/  @P0 BRA `(.L_x_0) ;  /* 0x0000000000a40947 */ /* 0x002fea0003800000 */
[----:B------:R-:W1:Y:S01]  /*0050*/  S2UR UR8, SR_CgaCtaId ;  /* 0x00000000000879c3 */ /* 0x000e620000008800 */
[----:B------:R-:W-:Y:S01]  /*0060*/  ULDC.64 UR12, c[0x0][0x198] ;  /* 0x00006600000c7ab9 */ /* 0x000fe20000000a00 */
[----:B------:R-:W-:Y:S01]  /*0070*/  UMOV UR4, 0x400 ;  /* 0x0000040000047882 */ /* 0x000fe20000000000 */
[----:B------:R-:W-:Y:S02]  /*0080*/  UIADD3 UR18, UP0, UR12, 0x70, URZ ;  /* 0x000000700c127890 */ /* 0x000fe4000ff1e03f */
[----:B------:R-:W-:Y:S02]  /*0090*/  UIADD3 UR20, UP1, UR12, 0xf0, URZ ;  /* 0x000000f00c147890 */ /* 0x000fe4000ff3e03f */
[----:B------:R-:W-:Y:S01]  /*00a0*/  UIADD3 UR22, UP2, UR12, 0x170, URZ ;  /* 0x000001700c167890 */ /* 0x000fe2000ff5e03f */
[----:B------:R-:W2:Y:S01]  /*00b0*/  S2UR UR6, SR_CgaCtaId ;  /* 0x00000000000679c3 */ /* 0x000ea20000008800 */
[----:B------:R-:W-:Y:S01]  /*00c0*/  UMOV UR7, 0x1 ;  /* 0x0000000100077882 */ /* 0x000fe20000000000 */
[----:B------:R-:W-:-:S02]  /*00d0*/  UIADD3 UR12, UP3, UR12, 0x1f0, URZ ;  /* 0x000001f00c0c7890 */ /* 0x000fc4000ff7e03f */
[----:B------:R-:W-:-:S04]  /*00e0*/  UIADD3 UR14, -UR7, 0x100000, URZ ;  /* 0x00100000070e7890 */ /* 0x000fc8000fffe13f */
[----:B------:R-:W-:Y:S02]  /*00f0*/  USHF.L.U32 UR15, UR14, 0xb, URZ ;  /* 0x0000000b0e0f7899 */ /* 0x000fe4000800063f */
[----:B------:R-:W-:Y:S01]  /*0100*/  USHF.L.U32 UR14, UR14, 0x1, URZ ;  /* 0x000000010e0e7899 */ /* 0x000fe2000800063f */
[----:B------:R-:W-:Y:S01]  /*0110*/  UMOV UR10, 0x8 ;  /* 0x00000008000a7882 */ /* 0x000fe20000000000 */
[----:B------:R-:W-:Y:S01]  /*0120*/  UMOV UR5, 0x400 ;  /* 0x0000040000057882 */ /* 0x000fe20000000000 */
[----:B------:R-:W-:Y:S02]  /*0130*/  UIADD3.X UR19, URZ, UR13, URZ, UP0, !UPT ;  /* 0x0000000d3f137290 */ /* 0x000fe400087fe43f */
[----:B------:R-:W-:-:S04]  /*0140*/  UIADD3 UR16, -UR10, 0x100000, URZ ;  /* 0x001000000a107890 */ /* 0x000fc8000fffe13f */
[----:B------:R-:W-:Y:S02]  /*0150*/  USHF.L.U32 UR17, UR16, 0xb, URZ ;  /* 0x0000000b10117899 */ /* 0x000fe4000800063f */
[----:B------:R-:W-:Y:S02]  /*0160*/  USHF.L.U32 UR16, UR16, 0x1, URZ ;  /* 0x0000000110107899 */ /* 0x000fe4000800063f */
[----:B------:R-:W-:Y:S02]  /*0170*/  UIADD3.X UR21, URZ, UR13, URZ, UP1, !UPT ;  /* 0x0000000d3f157290 */ /* 0x000fe40008ffe43f */
[----:B------:R-:W-:Y:S02]  /*0180*/  UIADD3.X UR23, URZ, UR13, URZ, UP2, !UPT ;  /* 0x0000000d3f177290 */ /* 0x000fe400097fe43f */
[----:B------:R-:W-:Y:S01]  /*0190*/  UIADD3.X UR13, URZ, UR13, URZ, UP3, !UPT ;  /* 0x0000000d3f0d7290 */ /* 0x000fe20009ffe43f */
[----:B------:R3:W-:Y:S01]  /*01a0*/  UTMACCTL.PF [UR18] ;  /* 0x00000000120079b9 */ /* 0x0007e20008040000 */
[----:B-1----:R-:W-:-:S03]  /*01b0*/  ULEA UR8, UR8, UR4, 0x18 ;  /* 0x0000000408087291 */ /* 0x002fc6000f8ec03f */
[----:B------:R3:W-:Y:S01]  /*01c0*/  UTMACCTL.PF [UR20] ;  /* 0x00000000140079b9 */ /* 0x0007e20008040000 */
[----:B--2---:R-:W-:Y:S02]  /*01d0*/  ULEA UR9, UR6, UR5, 0x18 ;  /* 0x0000000506097291 */ /* 0x004fe4000f8ec03f */
[----:B------:R-:W-:-:S04]  /*01e0*/  UIADD3 UR4, -UR7, 0x100000, URZ ;  /* 0x0010000007047890 */ /* 0x000fc8000fffe13f */
[----:B------:R-:W-:Y:S02]  /*01f0*/  USHF.L.U32 UR5, UR4, 0xb, URZ ;  /* 0x0000000b04057899 */ /* 0x000fe4000800063f */
[----:B------:R-:W-:Y:S01]  /*0200*/  USHF.L.U32 UR4, UR4, 0x1, URZ ;  /* 0x0000000104047899 */ /* 0x000fe2000800063f */
[----:B------:R3:W-:Y:S01]  /*0210*/  UTMACCTL.PF [UR22] ;  /* 0x00000000160079b9 */ /* 0x0007e20008040000 */
[----:B------:R-:W-:-:S04]  /*0220*/  UIADD3 UR6, -UR10, 0x100000, URZ ;  /* 0x001000000a067890 */ /* 0x000fc8000fffe13f */
[----:B------:R-:W-:Y:S02]  /*0230*/  USHF.L.U32 UR7, UR6, 0xb, URZ ;  /* 0x0000000b06077899 */ /* 0x000fe4000800063f */
[----:B------:R-:W-:Y:S01]  /*0240*/  USHF.L.U32 UR6, UR6, 0x1, URZ ;  /* 0x0000000106067899 */ /* 0x000fe2000800063f */
[----:B------:R3:W-:Y:S01]  /*0250*/  UTMACCTL.PF [UR12] ;  /* 0x000000000c0079b9 */ /* 0x0007e20008040000 */
[----:B------:R-:W1:Y:S02]  /*0260*/  FENCE.VIEW.ASYNC.S ;  /* 0x00000000000073c6 */ /* 0x000e640000000000 */
[----:B-1----:R3:W1:Y:S01]  /*0270*/  SYNCS.EXCH.64 URZ, [UR8], UR14 ;  /* 0x0000000e083f75b2 */ /* 0x0026620008000100 */
[----:B------:R3:W2:Y:S01]  /*0280*/  SYNCS.EXCH.64 URZ, [UR8+0x8], UR16 ;  /* 0x00000810083f75b2 */ /* 0x0006a20008000100 */
[----:B------:R3:W4:Y:S06]  /*0290*/  SYNCS.EXCH.64 URZ, [UR9+0x10], UR4 ;  /* 0x00001004093f75b2 */ /* 0x00072c0008000100 */
[----:B------:R3:W5:Y:S01]  /*02a0*/  SYNCS.EXCH.64 URZ, [UR9+0x18], UR6 ;  /* 0x00001806093f75b2 */ /* 0x0007620008000100 */
[----:B------:R3:W1:Y:S01]  /*02b0*/  SYNCS.EXCH.64 URZ, [UR9+0x20], UR4 ;  /* 0x00002004093f75b2 */ /* 0x0006620008000100 */
[----:B------:R3:W1:Y:S02]  /*02c0*/  SYNCS.EXCH.64 URZ, [UR9+0x28], UR6 ;  /* 0x00002806093f75b2 */ /* 0x0006640008000100 */
[----:B---3--:R-:W-:Y:S01]  /*02d0*/  NOP ;  /* 0x0000000000007918 */ /* 0x008fe20000000000 */
.L_x_0:
[----:B------:R-:W-:Y:S01]  /*02e0*/  ISETP.GT.AND P0, PT, R0, 0x3, PT ;  /* 0x000000030000780c */ /* 0x000fe20003f04270 */
[----:B------:R-:W-:Y:S01]  /*02f0*/  NOP ;  /* 0x0000000000007918 */ /* 0x000fe20000000000 */
[----:B------:R-:W-:Y:S01]  /*0300*/  ULDC.U8 UR5, c[0x0][0x4a4] ;  /* 0x0001290000057ab9 */ /* 0x000fe20000000000 */
[----:B------:R-:W-:Y:S01]  /*0310*/  ULDC.U8 UR12, c[0x0][0x4a5] ;  /* 0x00012940000c7ab9 */ /* 0x000fe20000000000 */
[----:B------:R-:W-:Y:S01]  /*0320*/  ULDC.U8 UR9, c[0x0][0x4b0] ;  /* 0x00012c0000097ab9 */ /* 0x000fe20000000000 */
[----:B------:R-:W-:Y:S01]  /*0330*/  ULDC.U8 UR6, c[0x0][0x4b1] ;  /* 0x00012c4000067ab9 */ /* 0x000fe20000000000 */
[----:B------:R-:W-:Y:S01]  /*0340*/  ULDC.U8 UR10, c[0x0][0x4bd] ;  /* 0x00012f40000a7ab9 */ /* 0x000fe20000000000 */
[----:B------:R-:W-:Y:S01]  /*0350*/  ULDC.U8 UR8, c[0x0][0x4c8] ;  /* 0x0001320000087ab9 */ /* 0x000fe20000000000 */
[----:B------:R-:W-:Y:S01]  /*0360*/  ULDC.U8 UR7, c[0x0][0x4c9] ;  /* 0x0001324000077ab9 */ /* 0x000fe20000000000 */
[----:B------:R-:W-:Y:S01]  /*0370*/  ULDC.U8 UR18, c[0x0][0x4bc] ;  /* 0x00012f0000127ab9 */ /* 0x000fe20000000000 */
[----:B-12-45:R-:W-:Y:S06]  /*0380*/  BAR.SYNC.DEFER_BLOCKING 0x0 ;  /* 0x0000000000007b1d */ /* 0x036fec0000010000 */
[----:B------:R-:W-:Y:S05]  /*0390*/  @P0 BRA `(.L_x_1) ;  /* 0x0000001000540947 */ /* 0x000fea0003800000 */
[----:B------:R-:W-:-:S08]  /*03a0*/  NOP ;  /* 0x0000000000007918 */ /* 0x000fd00000000000 */
[----:B------:R-:W1:-:S00]  /*03b0*/  USETMAXREG.DEALLOC.CTAPOOL 0x18 ;  /* 0x00000018000079c8 */ /* 0x000e4000080e0500 */
[----:B-1----:R-:W-:-:S13]  /*03c0*/  LOP3.LUT P0, RZ, R0, 0x3, RZ, 0xc0, !PT ;  /* 0x0000000300ff7812 */ /* 0x002fda000780c0ff */
[----:B------:R-:W-:Y:S05]  /*03d0*/  @P0 EXIT ;  /* 0x000000000000094d */ /* 0x000fea0003800000 */
[----:B------:R-:W1:Y:S01]  /*03e0*/  S2UR UR19, SR_CTAID.X ;  /* 0x00000000001379c3 */ /* 0x000e620000002500 */
[----:B------:R-:W-:Y:S01]  /*03f0*/  ULDC UR14, c[0x0][0x4b8] ;  /* 0x00012e00000e7ab9 */ /* 0x000fe20000000800 */
[----:B------:R-:W-:Y:S01]  /*0400*/  ULDC.64 UR16, c[0x0][0x4a8] ;  /* 0x00012a0000107ab9 */ /* 0x000fe20000000a00 */
[----:B------:R-:W-:Y:S01]  /*0410*/  ULDC.64 UR20, c[0x0][0x498] ;  /* 0x0001260000147ab9 */ /* 0x000fe20000000a00 */
[----:B------:R-:W-:-:S04]  /*0420*/  IMAD.MOV.U32 R2, RZ, RZ, 0x1 ;  /* 0x00000001ff027424 */ /* 0x000fc800078e00ff */
[----:B------:R-:W2:Y:S01]  /*0430*/  LDC R0, c[0x0][0x488] ;  /* 0x00012200ff007b82 */ /* 0x000ea20000000800 */
[----:B-1----:R-:W-:-:S04]  /*0440*/  UIMAD.WIDE.U32 UR14, UR19, UR14, URZ ;  /* 0x0000000e130e72a5 */ /* 0x002fc8000f8e003f */
[----:B------:R-:W-:-:S04]  /*0450*/  UIADD3 UR4, -UR15, UR19, URZ ;  /* 0x000000130f047290 */ /* 0x000fc8000fffe13f */
[----:B------:R-:W-:Y:S01]  /*0460*/  USHF.R.U32.HI UR4, URZ, UR18, UR4 ;  /* 0x000000123f047299 */ /* 0x000fe20008011604 */
[----:B--2---:R-:W-:-:S03]  /*0470*/  ISETP.LE.AND P0, PT, R0, UR19, PT ;  /* 0x0000001300007c0c */ /* 0x004fc6000bf03270 */
[----:B------:R-:W-:-:S04]  /*0480*/  UIADD3 UR4, UR15, UR4, URZ ;  /* 0x000000040f047290 */ /* 0x000fc8000fffe03f */
[----:B------:R-:W-:-:S03]  /*0490*/  USHF.R.U32.HI UR11, URZ, UR10, UR4 ;  /* 0x0000000a3f0b7299 */ /* 0x000fc60008011604 */
[----:B------:R-:W-:Y:S01]  /*04a0*/  ULDC UR4, c[0x0][0x4cc] ;  /* 0x0001330000047ab9 */ /* 0x000fe20000000800 */
[----:B------:R-:W-:Y:S02]  /*04b0*/  UIADD3 UR13, -UR11, URZ, URZ ;  /* 0x0000003f0b0d7290 */ /* 0x000fe4000fffe13f */
[----:B------:R-:W-:-:S03]  /*04c0*/  UISETP.GE.AND UP0, UPT, UR11, UR4, UPT ;  /* 0x000000040b00728c */ /* 0x000fc6000bf06270 */
[----:B------:R-:W-:Y:S02]  /*04d0*/  ULDC UR4, c[0x0][0x4b4] ;  /* 0x00012d0000047ab9 */ /* 0x000fe40000000800 */
[----:B------:R-:W-:Y:S02]  /*04e0*/  UIMAD UR13, UR13, UR4, UR19 ;  /* 0x000000040d0d72a4 */ /* 0x000fe4000f8e0213 */
[----:B------:R-:W-:-:S04]  /*04f0*/  USEL UR4, UR9, UR8, !UP0 ;  /* 0x0000000809047287 */ /* 0x000fc8000c000000 */
[----:B------:R-:W-:Y:S01]  /*0500*/  @UP0 ULDC UR17, c[0x0][0x4c4] ;  /* 0x0001310000110ab9 */ /* 0x000fe20000000800 */
[----:B------:R-:W-:Y:S01]  /*0510*/  @UP0 ULDC UR16, c[0x0][0x4c0] ;  /* 0x0001300000100ab9 */ /* 0x000fe20000000800 */
[----:B------:R-:W-:Y:S02]  /*0520*/  UIMAD.WIDE.U32 UR14, UR13, UR17, URZ ;  /* 0x000000110d0e72a5 */ /* 0x000fe4000f8e003f */
[----:B------:R-:W-:Y:S02]  /*0530*/  ULOP3.LUT UR17, UR4, 0xff, URZ, 0xc0, !UPT ;  /* 0x000000ff04117892 */ /* 0x000fe4000f8ec03f */
[----:B------:R-:W-:Y:S02]  /*0540*/  UIADD3 UR14, UR13, -UR15, URZ ;  /* 0x8000000f0d0e7290 */ /* 0x000fe4000fffe03f */
[----:B------:R-:W-:Y:S02]  /*0550*/  USEL UR4, UR6, UR7, !UP0 ;  /* 0x0000000706047287 */ /* 0x000fe4000c000000 */
[----:B------:R-:W-:-:S02]  /*0560*/  USHF.R.U32.HI UR14, URZ, UR17, UR14 ;  /* 0x000000113f0e7299 */ /* 0x000fc4000801160e */
[----:B------:R-:W-:Y:S02]  /*0570*/  ULOP3.LUT UR4, UR4, 0xff, URZ, 0xc0, !UPT ;  /* 0x000000ff04047892 */ /* 0x000fe4000f8ec03f */
[----:B------:R-:W-:-:S04]  /*0580*/  UIADD3 UR14, UR15, UR14, URZ ;  /* 0x0000000e0f0e7290 */ /* 0x000fc8000fffe03f */
[----:B------:R-:W-:-:S04]  /*0590*/  USHF.R.U32.HI UR4, URZ, UR4, UR14 ;  /* 0x000000043f047299 */ /* 0x000fc8000801160e */
[----:B------:R-:W-:-:S04]  /*05a0*/  UIADD3 UR14, -UR4, URZ, URZ ;  /* 0x0000003f040e7290 */ /* 0x000fc8000fffe13f */
[----:B------:R-:W-:-:S03]  /*05b0*/  UIMAD UR16, UR16, UR14, UR13 ;  /* 0x0000000e101072a4 */ /* 0x000fc6000f8e020d */
[----:B------:R-:W-:Y:S01]  /*05c0*/  ULDC UR14, c[0x0][0x4a0] ;  /* 0x00012800000e7ab9 */ /* 0x000fe20000000800 */
[----:B------:R-:W-:-:S04]  /*05d0*/  UIMAD UR16, UR11, UR20, UR16 ;  /* 0x000000140b1072a4 */ /* 0x000fc8000f8e0210 */
[----:B------:R-:W-:-:S04]  /*05e0*/  UIMAD.WIDE.U32 UR14, UR16, UR14, URZ ;  /* 0x0000000e100e72a5 */ /* 0x000fc8000f8e003f */
[----:B------:R-:W-:-:S04]  /*05f0*/  UIADD3 UR11, UR16, -UR15, URZ ;  /* 0x8000000f100b7290 */ /* 0x000fc8000fffe03f */
[----:B------:R-:W-:-:S04]  /*0600*/  USHF.R.U32.HI UR11, URZ, UR5, UR11 ;  /* 0x000000053f0b7299 */ /* 0x000fc8000801160b */
[----:B------:R-:W-:-:S04]  /*0610*/  UIADD3 UR11, UR15, UR11, URZ ;  /* 0x0000000b0f0b7290 */ /* 0x000fc8000fffe03f */
[----:B------:R-:W-:-:S04]  /*0620*/  USHF.R.U32.HI UR29, URZ, UR12, UR11 ;  /* 0x0000000c3f1d7299 */ /* 0x000fc8000801160b */
[----:B------:R-:W-:-:S04]  /*0630*/  UIADD3 UR28, -UR29, URZ, URZ ;  /* 0x0000003f1d1c7290 */ /* 0x000fc8000fffe13f */
[----:B------:R-:W-:Y:S01]  /*0640*/  UIMAD UR28, UR28, UR21, UR16 ;  /* 0x000000151c1c72a4 */ /* 0x000fe2000f8e0210 */
[----:B------:R-:W-:Y:S11]  /*0650*/  @P0 BRA `(.L_x_2) ;  /* 0x0000000c00780947 */ /* 0x000ff60003800000 */
[----:B------:R-:W1:Y:S01]  /*0660*/  S2UR UR5, SR_CgaCtaId ;  /* 0x00000000000579c3 */ /* 0x000e620000008800 */
[----:B------:R-:W-:Y:S01]  /*0670*/  UMOV UR41, 0x400 ;  /* 0x0000040000297882 */ /* 0x000fe20000000000 */
[----:B------:R-:W-:Y:S01]  /*0680*/  IMAD.MOV.U32 R0, RZ, RZ, -0x80000000 ;  /* 0x80000000ff007424 */ /* 0x000fe200078e00ff */
[----:B------:R-:W-:Y:S01]  /*0690*/  ULDC UR23, c[0x0][0x48c] ;  /* 0x0001230000177ab9 */ /* 0x000fe20000000800 */
[----:B------:R-:W-:Y:S01]  /*06a0*/  ULDC UR17, c[0x0][0x21c] ;  /* 0x0000870000117ab9 */ /* 0x000fe20000000800 */
[----:B------:R-:W-:Y:S01]  /*06b0*/  ULDC UR13, c[0x0][0x210] ;  /* 0x00008400000d7ab9 */ /* 0x000fe20000000800 */
[----:B------:R-:W-:Y:S02]  /*06c0*/  UIADD3 UR16, UR17, -0x1, URZ ;  /* 0xffffffff11107890 */ /* 0x000fe4000fffe03f */
[----:B------:R-:W-:Y:S02]  /*06d0*/  UIADD3 UR13, UR17, -UR13, URZ ;  /* 0x8000000d110d7290 */ /* 0x000fe4000fffe03f */
[----:B------:R-:W-:-:S02]  /*06e0*/  UIADD3 UR15, -UR17, URZ, URZ ;  /* 0x0000003f110f7290 */ /* 0x000fc4000fffe13f */
[----:B------:R-:W-:Y:S02]  /*06f0*/  USHF.R.S32.HI UR18, URZ, 0x1f, UR16 ;  /* 0x0000001f3f127899 */ /* 0x000fe40008011410 */
[----:B------:R-:W-:Y:S02]  /*0700*/  USHF.R.S32.HI UR15, URZ, 0x1f, UR15 ;  /* 0x0000001f3f0f7899 */ /* 0x000fe4000801140f */
[----:B------:R-:W-:Y:S02]  /*0710*/  ULEA.HI UR18, UR18, UR16, URZ, 0x7 ;  /* 0x0000001012127291 */ /* 0x000fe4000f8f383f */
[----:B------:R-:W-:Y:S02]  /*0720*/  UISETP.GT.AND UP4, UPT, UR17, URZ, UPT ;  /* 0x0000003f1100728c */ /* 0x000fe4000bf84270 */
[----:B------:R-:W-:Y:S01]  /*0730*/  ULEA.HI UR17, UR15, -UR17, URZ, 0x7 ;  /* 0x800000110f117291 */ /* 0x000fe2000f8f383f */
[----:B------:R-:W-:Y:S01]  /*0740*/  UMOV UR20, 0x0 ;  /* 0x0000000000147882 */ /* 0x000fe20000000000 */
[----:B------:R-:W-:Y:S01]  /*0750*/  UMOV UR21, 0x1 ;  /* 0x0000000100157882 */ /* 0x000fe20000000000 */
[----:B-1----:R-:W-:-:S02]  /*0760*/  ULEA UR41, UR5, UR41, 0x18 ;  /* 0x0000002905297291 */ /* 0x002fc4000f8ec03f */
[----:B------:R-:W-:Y:S02]  /*0770*/  UIADD3 UR5, -UR4, UR23, URZ ;  /* 0x0000001704057290 */ /* 0x000fe4000fffe13f */
[----:B------:R-:W-:Y:S02]  /*0780*/  USHF.R.S32.HI UR17, URZ, 0x7, UR17 ;  /* 0x000000073f117899 */ /* 0x000fe40008011411 */
[----:B------:R-:W-:Y:S01]  /*0790*/  ULEA UR5, UR5, UR13, 0x7 ;  /* 0x0000000d05057291 */ /* 0x000fe2000f8e383f */
[----:B------:R-:W-:Y:S02]  /*07a0*/  ULDC.64 UR10, c[0x0][0x198] ;  /* 0x00006600000a7ab9 */ /* 0x000fe40000000a00 */
[----:B------:R-:W1:Y:S01]  /*07b0*/  SYNCS.PHASECHK.TRANS64.TRYWAIT P0, [UR41+0x18], R0 ;  /* 0x00001800ff0075a7 */ /* 0x000e620008000169 */
[----:B------:R-:W-:Y:S02]  /*07c0*/  UIADD3 UR19, -UR5, URZ, URZ ;  /* 0x0000003f05137290 */ /* 0x000fe4000fffe13f */
[----:B------:R-:W-:-:S02]  /*07d0*/  UIADD3 UR13, UR5, -0x1, URZ ;  /* 0xffffffff050d7890 */ /* 0x000fc4000fffe03f */
[----:B------:R-:W-:Y:S02]  /*07e0*/  USHF.R.S32.HI UR16, URZ, 0x1f, UR19 ;  /* 0x0000001f3f107899 */ /* 0x000fe40008011413 */
[----:B------:R-:W-:Y:S02]  /*07f0*/  USHF.R.S32.HI UR15, URZ, 0x1f, UR13 ;  /* 0x0000001f3f0f7899 */ /* 0x000fe4000801140d */
[----:B------:R-:W-:Y:S02]  /*0800*/  ULEA.HI UR16, UR16, -UR5, URZ, 0x7 ;  /* 0x8000000510107291 */ /* 0x000fe4000f8f383f */
[----:B------:R-:W-:Y:S02]  /*0810*/  ULEA.HI UR15, UR15, UR13, URZ, 0x7 ;  /* 0x0000000d0f0f7291 */ /* 0x000fe4000f8f383f */
[----:B------:R-:W-:Y:S01]  /*0820*/  USHF.R.S32.HI UR16, URZ, 0x7, UR16 ;  /* 0x000000073f107899 */ /* 0x000fe20008011410 */
[----:B------:R-:W-:Y:S01]  /*0830*/  ULDC.64 UR8, c[0x0][0x198] ;  /* 0x0000660000087ab9 */ /* 0x000fe20000000a00 */
[----:B------:R-:W-:Y:S01]  /*0840*/  ULDC.64 UR6, c[0x0][0x198] ;  /* 0x0000660000067ab9 */ /* 0x000fe20000000a00 */
[----:B------:R-:W-:Y:S01]  /*0850*/  @UP4 UIMAD.WIDE UR24, UR18, 0x2000000, UR20 ;  /* 0x02000000121848a5 */ /* 0x000fe2000f8e0214 */
[----:B------:R-:W-:Y:S01]  /*0860*/  UMOV UR26, URZ ;  /* 0x0000003f001a7c82 */ /* 0x000fe20008000000 */
[----:B------:R-:W-:-:S02]  /*0870*/  UIADD3 UR30, UP2, UR10, 0xf0, URZ ;  /* 0x000000f00a1e7890 */ /* 0x000fc4000ff5e03f */
[----:B------:R-:W-:Y:S02]  /*0880*/  UIADD3 UR12, UP1, UR8, 0xf0, URZ ;  /* 0x000000f0080c7890 */ /* 0x000fe4000ff3e03f */
[----:B------:R-:W-:Y:S02]  /*0890*/  UIADD3 UR14, UP0, UR6, 0xf0, URZ ;  /* 0x000000f0060e7890 */ /* 0x000fe4000ff1e03f */
[----:B------:R-:W-:Y:S02]  /*08a0*/  UIADD3 UR17, -UR17, URZ, URZ ;  /* 0x0000003f11117290 */ /* 0x000fe4000fffe13f */
[----:B------:R-:W-:Y:S02]  /*08b0*/  ULEA.HI.SX32 UR15, UR15, 0x1, 0x19 ;  /* 0x000000010f0f7891 */ /* 0x000fe4000f8fca3f */
[----:B------:R-:W-:Y:S02]  /*08c0*/  UIADD3 UR16, -UR16, URZ, URZ ;  /* 0x0000003f10107290 */ /* 0x000fe4000fffe13f */
[----:B------:R-:W-:Y:S01]  /*08d0*/  UISETP.GT.AND UP3, UPT, UR5, URZ, UPT ;  /* 0x0000003f0500728c */ /* 0x000fe2000bf64270 */
[----:B------:R-:W-:Y:S01]  /*08e0*/  UMOV UR18, 0x40 ;  /* 0x0000004000127882 */ /* 0x000fe20000000000 */
[----:B------:R-:W-:Y:S01]  /*08f0*/  UMOV UR20, UR28 ;  /* 0x0000001c00147c82 */ /* 0x000fe20008000000 */
[----:B------:R-:W-:Y:S01]  /*0900*/  UMOV UR21, UR29 ;  /* 0x0000001d00157c82 */ /* 0x000fe20008000000 */
[----:B-1----:R-:W-:Y:S07]  /*0910*/  @!P0 BRA `(.L_x_3) ;  /* 0x000000b000788947 */ /* 0x002fee0003800000 */
.L_x_28:
[----:B------:R-:W-:Y:S01]  /*0920*/  @!UP3 UMOV UR15, UR16 ;  /* 0x00000010000fbc82 */ /* 0x000fe20008000000 */
[----:B------:R-:W-:Y:S01]  /*0930*/  @UP4 UMOV UR17, UR25 ;  /* 0x0000001900114c82 */ /* 0x000fe20008000000 */
[----:B------:R-:W-:Y:S01]  /*0940*/  ELECT P0, URZ, PT ;  /* 0x00000000003f782f */ /* 0x000fe20003800000 */
[----:B------:R-:W-:Y:S02]  /*0950*/  UISETP.LT.AND UP3, UPT, UR15, UR17, UPT ;  /* 0x000000110f00728c */ /* 0x000fe4000bf61270 */
[----:B------:R-:W-:Y:S02]  /*0960*/  UIADD3.X UR31, URZ, UR11, URZ, UP2, !UPT ;  /* 0x0000000b3f1f7290 */ /* 0x000fe400097fe43f */
[----:B------:R-:W-:Y:S02]  /*0970*/  USEL UR5, UR15, UR17, UP3 ;  /* 0x000000110f057287 */ /* 0x000fe40009800000 */
[----:B------:R-:W-:Y:S02]  /*0980*/  UIADD3 UR24, UR41, 0x18400, URZ ;  /* 0x0001840029187890 */ /* 0x000fe4000fffe03f */
[----:B------:R-:W-:-:S02]  /*0990*/  USHF.L.U32 UR22, UR5, 0x7, URZ ;  /* 0x0000000705167899 */ /* 0x000fc4000800063f */
[----:B------:R-:W-:Y:S02]  /*09a0*/  UIADD3 UR25, UR41, 0x10, URZ ;  /* 0x0000001029197890 */ /* 0x000fe4000fffe03f */
[----:B------:R-:W-:Y:S01]  /*09b0*/  @P0 IMAD.MOV.U32 R2, RZ, RZ, 0xc000 ;  /* 0x0000c000ff020424 */ /* 0x000fe200078e00ff */
[----:B------:R-:W-:Y:S02]  /*09c0*/  UIADD3 UR27, UR22, -0x80, URZ ;  /* 0xffffff80161b7890 */ /* 0x000fe4000fffe03f */
[----:B------:R-:W-:Y:S01]  /*09d0*/  UIADD3.X UR33, URZ, UR9, URZ, UP1, !UPT ;  /* 0x000000093f217290 */ /* 0x000fe20008ffe43f */
[----:B------:R2:W-:Y:S01]  /*09e0*/  @P0 SYNCS.ARRIVE.TRANS64 RZ, [UR41+0x10], R2 ;  /* 0x00001002ffff09a7 */ /* 0x0005e20008000029 */
[----:B------:R-:W-:Y:S02]  /*09f0*/  UIADD3 UR16, UR41, 0x1c400, URZ ;  /* 0x0001c40029107890 */ /* 0x000fe4000fffe03f */
[----:B------:R-:W-:Y:S02]  /*0a00*/  UIADD3 UR17, UR41, 0x10, URZ ;  /* 0x0000001029117890 */ /* 0x000fe4000fffe03f */
[----:B------:R-:W-:Y:S01]  /*0a10*/  UIADD3.X UR35, URZ, UR7, URZ, UP0, !UPT ;  /* 0x000000073f237290 */ /* 0x000fe200087fe43f */
[----:B------:R-:W-:Y:S01]  /*0a20*/  UTMALDG.4D [UR24], [UR30], desc[URZ] ;  /* 0x00003f181e0075b4 */ /* 0x000fe20008019000 */
[----:B------:R-:W-:-:S02]  /*0a30*/  UIADD3 UR8, UR41, 0x20400, URZ ;  /* 0x0002040029087890 */ /* 0x000fc4000fffe03f */
[----:B------:R-:W-:Y:S01]  /*0a40*/  UIADD3 UR9, UR41, 0x10, URZ ;  /* 0x0000001029097890 */ /* 0x000fe2000fffe03f */
[----:B------:R-:W-:Y:S01]  /*0a50*/  UMOV UR32, UR12 ;  /* 0x0000000c00207c82 */ /* 0x000fe20008000000 */
[----:B------:R-:W-:Y:S01]  /*0a60*/  UMOV UR19, UR27 ;  /* 0x0000001b00137c82 */ /* 0x000fe20008000000 */
[----:B------:R-:W-:Y:S01]  /*0a70*/  UMOV UR10, 0x80 ;  /* 0x00000080000a7882 */ /* 0x000fe20000000000 */
[----:B------:R-:W-:Y:S01]  /*0a80*/  UMOV UR12, UR28 ;  /* 0x0000001c000c7c82 */ /* 0x000fe20008000000 */
[----:B------:R-:W-:Y:S01]  /*0a90*/  UMOV UR13, UR29 ;  /* 0x0000001d000d7c82 */ /* 0x000fe20008000000 */
[----:B------:R-:W-:Y:S01]  /*0aa0*/  UMOV UR11, UR27 ;  /* 0x0000001b000b7c82 */ /* 0x000fe20008000000 */
[----:B------:R-:W-:Y:S01]  /*0ab0*/  UMOV UR34, UR14 ;  /* 0x0000000e00227c82 */ /* 0x000fe20008000000 */
[----:B------:R3:W-:Y:S01]  /*0ac0*/  UTMALDG.4D [UR16], [UR32], desc[URZ] ;  /* 0x00003f10200075b4 */ /* 0x0007e20008019000 */
[----:B------:R-:W-:Y:S01]  /*0ad0*/  ULOP3.LUT UR4, URZ, UR4, URZ, 0x33, !UPT ;  /* 0x000000043f047292 */ /* 0x000fe2000f8e333f */
[----:B------:R-:W-:Y:S01]  /*0ae0*/  ULDC.64 UR6, c[0x0][0x198] ;  /* 0x0000660000067ab9 */ /* 0x000fe20000000a00 */
[----:B------:R-:W-:Y:S01]  /*0af0*/  ULDC.64 UR14, c[0x0][0x198] ;  /* 0x00006600000e7ab9 */ /* 0x000fe20000000a00 */
[----:B------:R-:W-:Y:S01]  /*0b00*/  UMOV UR42, URZ ;  /* 0x0000003f002a7c82 */ /* 0x000fe20008000000 */
[----:B------:R-:W-:Y:S01]  /*0b10*/  UMOV UR44, UR28 ;  /* 0x0000001c002c7c82 */ /* 0x000fe20008000000 */
[----:B------:R-:W-:Y:S01]  /*0b20*/  UMOV UR45, UR29 ;  /* 0x0000001d002d7c82 */ /* 0x000fe20008000000 */
[----:B------:R2:W-:Y:S01]  /*0b30*/  UTMALDG.4D [UR8], [UR34], desc[URZ] ;  /* 0x00003f08220075b4 */ /* 0x0005e20008019000 */
[----:B------:R-:W4:Y:S01]  /*0b40*/  SYNCS.PHASECHK.TRANS64.TRYWAIT P0, [UR41+0x8], R0 ;  /* 0x00000800ff0075a7 */ /* 0x000f220008000169 */
[----:B---3--:R-:W-:Y:S01]  /*0b50*/  ULDC.64 UR16, c[0x0][0x198] ;  /* 0x0000660000107ab9 */ /* 0x008fe20000000a00 */
[----:B------:R-:W-:Y:S01]  /*0b60*/  UMOV UR18, 0x40 ;  /* 0x0000004000127882 */ /* 0x000fe20000000000 */
[----:B--2-4-:R-:W-:Y:S05]  /*0b70*/  @!P0 BRA `(.L_x_4) ;  /* 0x000000b000008947 */ /* 0x014fea0003800000 */
.L_x_29:
[----:B------:R-:W-:Y:S01]  /*0b80*/  ELECT P0, URZ, PT ;  /* 0x00000000003f782f */ /* 0x000fe20003800000 */
[----:B------:R-:W-:Y:S02]  /*0b90*/  UIADD3 UR6, UP0, UR6, 0x70, URZ ;  /* 0x0000007006067890 */ /* 0x000fe4000ff1e03f */
[----:B------:R-:W-:Y:S02]  /*0ba0*/  UIADD3 UR4, UR4, UR23, URZ ;  /* 0x0000001704047290 */ /* 0x000fe4000fffe03f */
[----:B------:R-:W-:Y:S02]  /*0bb0*/  UIADD3.X UR7, URZ, UR7, URZ, UP0, !UPT ;  /* 0x000000073f077290 */ /* 0x000fe400087fe43f */
[----:B------:R-:W-:Y:S02]  /*0bc0*/  UISETP.GE.AND UP0, UPT, UR5, 0x2, UPT ;  /* 0x000000020500788c */ /* 0x000fe4000bf06270 */
[----:B------:R-:W-:Y:S02]  /*0bd0*/  UIADD3 UR14, UP1, UR14, 0x70, URZ ;  /* 0x000000700e0e7890 */ /* 0x000fe4000ff3e03f */
[----:B------:R-:W-:-:S02]  /*0be0*/  UIADD3 UR24, UP2, UR16, 0x70, URZ ;  /* 0x0000007010187890 */ /* 0x000fc4000ff5e03f */
[----:B------:R-:W-:Y:S01]  /*0bf0*/  @P0 IMAD.MOV.U32 R0, RZ, RZ, 0xc000 ;  /* 0x0000c000ff000424 */ /* 0x000fe200078e00ff */
[----:B------:R-:W-:Y:S02]  /*0c00*/  USHF.L.U32 UR43, UR4, 0x7, URZ ;  /* 0x00000007042b7899 */ /* 0x000fe4000800063f */
[----:B------:R-:W-:Y:S02]  /*0c10*/  UIADD3 UR40, UR41, 0xc400, URZ ;  /* 0x0000c40029287890 */ /* 0x000fe4000fffe03f */
[----:B------:R2:W-:Y:S01]  /*0c20*/  @P0 SYNCS.ARRIVE.TRANS64 RZ, [UR41], R0 ;  /* 0x00000000ffff09a7 */ /* 0x0005e20008000029 */
[----:B------:R-:W-:Y:S01]  /*0c30*/  PLOP3.LUT P0, PT, PT, PT, UP0, 0x80, 0x0 ;  /* 0x000000000000781c */ /* 0x000fe20003f0f008 */
[----:B------:R-:W-:Y:S02]  /*0c40*/  UIADD3.X UR15, URZ, UR15, URZ, UP1, !UPT ;  /* 0x0000000f3f0f7290 */ /* 0x000fe40008ffe43f */
[----:B------:R-:W-:Y:S02]  /*0c50*/  UIADD3 UR16, UR41, 0x10400, URZ ;  /* 0x0001040029107890 */ /* 0x000fe4000fffe03f */
[----:B------:R-:W-:-:S02]  /*0c60*/  UIADD3.X UR25, URZ, UR17, URZ, UP2, !UPT ;  /* 0x000000113f197290 */ /* 0x000fc400097fe43f */
[----:B------:R-:W-:Y:S02]  /*0c70*/  UIADD3 UR8, UR41, 0x14400, URZ ;  /* 0x0001440029087890 */ /* 0x000fe4000fffe03f */
[----:B------:R3:W-:Y:S01]  /*0c80*/  UTMALDG.4D [UR40], [UR6], desc[URZ] ;  /* 0x00003f28060075b4 */ /* 0x0007e20008019000 */
[----:B------:R-:W-:Y:S01]  /*0c90*/  UMOV UR20, UR28 ;  /* 0x0000001c00147c82 */ /* 0x000fe20008000000 */
[----:B------:R-:W-:Y:S01]  /*0ca0*/  UMOV UR21, UR29 ;  /* 0x0000001d00157c82 */ /* 0x000fe20008000000 */
        /* <DEDUP_REMOVED lines=8> */
[----:B--2---:R-:W-:Y:S01]  /*0d30*/  IMAD.MOV.U32 R0, RZ, RZ, 0x1 ;  /* 0x00000001ff007424 */ /* 0x004fe200078e00ff */
[----:B------:R3:W-:Y:S02]  /*0d40*/  UTMALDG.4D [UR8], [UR24], desc[URZ] ;  /* 0x00003f08180075b4 */ /* 0x0007e40008019000 */
[----:B---3--:R-:W-:Y:S05]  /*0d50*/  @!P0 BRA `(.L_x_5) ;  /* 0x0000000400288947 */ /* 0x008fea0003800000 */
[----:B------:R-:W-:Y:S01]  /*0d60*/  UIADD3 UR5, -UR5, URZ, URZ ;  /* 0x0000003f05057290 */ /* 0x000fe2000fffe13f */
[----:B-1----:R-:W-:Y:S01]  /*0d70*/  MOV R5, 0x1 ;  /* 0x0000000100057802 */ /* 0x002fe20000000f00 */
[----:B------:R-:W-:-:S03]  /*0d80*/  UIADD3 UR27, UR22, -0x100, URZ ;  /* 0xffffff00161b7890 */ /* 0x000fc6000fffe03f */
[----:B------:R-:W-:Y:S01]  /*0d90*/  ULDC.64 UR22, c[0x0][0x198] ;  /* 0x0000660000167ab9 */ /* 0x000fe20000000a00 */
[----:B------:R-:W-:-:S08]  /*0da0*/  IMAD.U32 R4, RZ, RZ, UR5 ;  /* 0x00000005ff047e24 */ /* 0x000fd0000f8e00ff */
.L_x_8:
[----:B------:R-:W-:Y:S01]  /*0db0*/  LOP3.LUT R0, R5, 0x1, RZ, 0x3c, !PT ;  /* 0x0000000105007812 */ /* 0x000fe200078e3cff */
[----:B------:R-:W-:Y:S02]  /*0dc0*/  UIADD3 UR6, UP0, UR22, 0xf0, URZ ;  /* 0x000000f016067890 */ /* 0x000fe4000ff1e03f */
[----:B------:R-:W-:Y:S02]  /*0dd0*/  UIADD3 UR14, UP1, UR22, 0xf0, URZ ;  /* 0x000000f0160e7890 */ /* 0x000fe4000ff3e03f */
[----:B------:R-:W-:-:S04]  /*0de0*/  IMAD.U32 R2, R0, -0x80000000, RZ ;  /* 0x8000000000027824 */ /* 0x000fc800078e00ff */
[----:B------:R-:W1:Y:S02]  /*0df0*/  SYNCS.PHASECHK.TRANS64.TRYWAIT P0, [UR41+0x18], R2 ;  /* 0x00001802ff0075a7 */ /* 0x000e640008000169 */
[----:B-1----:R-:W-:Y:S05]  /*0e00*/  @!P0 BRA `(.L_x_6) ;  /* 0x000000ac007c8947 */ /* 0x002fea0003800000 */
.L_x_31:
[----:B------:R-:W-:Y:S01]  /*0e10*/  ELECT P0, URZ, PT ;  /* 0x00000000003f782f */ /* 0x000fe20003800000 */
[----:B------:R-:W-:Y:S01]  /*0e20*/  VIADD R4, R4, 0x1 ;  /* 0x0000000104047836 */ /* 0x000fe20000000000 */
[----:B------:R-:W-:Y:S02]  /*0e30*/  UIADD3 UR4, UP2, UR22, 0xf0, URZ ;  /* 0x000000f016047890 */ /* 0x000fe4000ff5e03f */
[----:B------:R-:W-:Y:S02]  /*0e40*/  UIADD3 UR24, UR41, 0x18400, URZ ;  /* 0x0001840029187890 */ /* 0x000fe4000fffe03f */
[----:B------:R-:W-:Y:S01]  /*0e50*/  UIADD3 UR25, UR41, 0x10, URZ ;  /* 0x0000001029197890 */ /* 0x000fe2000fffe03f */
[----:B------:R-:W-:Y:S01]  /*0e60*/  ISETP.NE.AND P1, PT, R4, -0x1, PT ;  /* 0xffffffff0400780c */ /* 0x000fe20003f25270 */
[----:B------:R-:W-:Y:S02]  /*0e70*/  UIADD3.X UR7, URZ, UR23, URZ, UP0, !UPT ;  /* 0x000000173f077290 */ /* 0x000fe400087fe43f */
[----:B------:R-:W-:-:S02]  /*0e80*/  UIADD3 UR16, UR41, 0x1c400, URZ ;  /* 0x0001c40029107890 */ /* 0x000fc4000fffe03f */
[----:B------:R-:W-:Y:S01]  /*0e90*/  UIADD3 UR17, UR41, 0x10, URZ ;  /* 0x0000001029117890 */ /* 0x000fe2000fffe03f */
[----:B------:R-:W-:Y:S01]  /*0ea0*/  @P0 IMAD.MOV.U32 R2, RZ, RZ, 0xc000 ;  /* 0x0000c000ff020424 */ /* 0x000fe200078e00ff */
[----:B------:R-:W-:Y:S02]  /*0eb0*/  UIADD3.X UR15, URZ, UR23, URZ, UP1, !UPT ;  /* 0x000000173f0f7290 */ /* 0x000fe40008ffe43f */
[----:B------:R-:W-:Y:S02]  /*0ec0*/  UIADD3 UR8, UR41, 0x20400, URZ ;  /* 0x0002040029087890 */ /* 0x000fe4000fffe03f */
[----:B------:R2:W-:Y:S01]  /*0ed0*/  @P0 SYNCS.ARRIVE.TRANS64 RZ, [UR41+0x10], R2 ;  /* 0x00001002ffff09a7 */ /* 0x0005e20008000029 */
[----:B------:R-:W-:Y:S02]  /*0ee0*/  UIADD3 UR9, UR41, 0x10, URZ ;  /* 0x0000001029097890 */ /* 0x000fe4000fffe03f */
[----:B------:R-:W-:Y:S01]  /*0ef0*/  UIADD3.X UR5, URZ, UR23, URZ, UP2, !UPT ;  /* 0x000000173f057290 */ /* 0x000fe200097fe43f */
[----:B------:R-:W-:Y:S01]  /*0f00*/  UMOV UR26, URZ ;  /* 0x0000003f001a7c82 */ /* 0x000fe20008000000 */
[----:B------:R-:W-:Y:S01]  /*0f10*/  UMOV UR18, 0x40 ;  /* 0x0000004000127882 */ /* 0x000fe20000000000 */
[----:B------:R-:W-:Y:S01]  /*0f20*/  UMOV UR19, UR27 ;  /* 0x0000001b00137c82 */ /* 0x000fe20008000000 */
[----:B------:R-:W-:Y:S01]  /*0f30*/  UMOV UR20, UR28 ;  /* 0x0000001c00147c82 */ /* 0x000fe20008000000 */
[----:B------:R-:W-:Y:S01]  /*0f40*/  UMOV UR21, UR29 ;  /* 0x0000001d00157c82 */ /* 0x000fe20008000000 */
[----:B--2---:R-:W-:Y:S01]  /*0f50*/  IMAD.U32 R2, R5, -0x80000000, RZ ;  /* 0x8000000005027824 */ /* 0x004fe200078e00ff */
[----:B------:R2:W-:Y:S01]  /*0f60*/  UTMALDG.4D [UR24], [UR6], desc[URZ] ;  /* 0x00003f18060075b4 */ /* 0x0005e20008019000 */
[----:B------:R-:W-:Y:S01]  /*0f70*/  UMOV UR10, 0x80 ;  /* 0x00000080000a7882 */ /* 0x000fe20000000000 */
[----:B------:R-:W-:Y:S01]  /*0f80*/  UMOV UR11, UR27 ;  /* 0x0000001b000b7c82 */ /* 0x000fe20008000000 */
[----:B------:R-:W-:Y:S01]  /*0f90*/  UMOV UR12, UR28 ;  /* 0x0000001c000c7c82 */ /* 0x000fe20008000000 */
[----:B------:R-:W-:Y:S01]  /*0fa0*/  UMOV UR13, UR29 ;  /* 0x0000001d000d7c82 */ /* 0x000fe20008000000 */
[----:B------:R-:W-:Y:S01]  /*0fb0*/  UIADD3 UR35, UR27, 0x80, URZ ;  /* 0x000000801b237890 */ /* 0x000fe2000fffe03f */
[----:B------:R2:W-:Y:S01]  /*0fc0*/  UTMALDG.4D [UR16], [UR14], desc[URZ] ;  /* 0x00003f100e0075b4 */ /* 0x0005e20008019000 */
[----:B------:R2:W-:Y:S01]  /*0fd0*/  UTMALDG.4D [UR8], [UR4], desc[URZ] ;  /* 0x00003f08040075b4 */ /* 0x0005e20008019000 */
[----:B------:R-:W3:Y:S02]  /*0fe0*/  SYNCS.PHASECHK.TRANS64.TRYWAIT P0, [UR41+0x28], R2 ;  /* 0x00002802ff0075a7 */ /* 0x000ee40008000169 */
[----:B--23--:R-:W-:Y:S07]  /*0ff0*/  @!P0 BRA `(.L_x_7) ;  /* 0x000000ac00208947 */ /* 0x00cfee0003800000 */
.L_x_33:
[----:B------:R-:W-:Y:S01]  /*1000*/  ELECT P0, URZ, PT ;  /* 0x00000000003f782f */ /* 0x000fe20003800000 */
[----:B-1----:R-:W-:Y:S01]  /*1010*/  IMAD.MOV.U32 R5, RZ, RZ, R0 ;  /* 0x000000ffff057224 */ /* 0x002fe200078e0000 */
[----:B------:R-:W-:Y:S02]  /*1020*/  UIADD3 UR4, UP0, UR22, 0x170, URZ ;  /* 0x0000017016047890 */ /* 0x000fe4000ff1e03f */
[----:B------:R-:W-:Y:S02]  /*1030*/  UIADD3 UR6, UP1, UR22, 0x170, URZ ;  /* 0x0000017016067890 */ /* 0x000fe4000ff3e03f */
[----:B------:R-:W-:Y:S02]  /*1040*/  UIADD3 UR14, UP2, UR22, 0x170, URZ ;  /* 0x00000170160e7890 */ /* 0x000fe4000ff5e03f */
[----:B------:R-:W-:Y:S02]  /*1050*/  UIADD3 UR32, UR41, 0x400, URZ ;  /* 0x0000040029207890 */ /* 0x000fe4000fffe03f */
[----:B------:R-:W-:-:S02]  /*1060*/  UIADD3 UR33, UR41, 0x20, URZ ;  /* 0x0000002029217890 */ /* 0x000fc4000fffe03f */
[----:B------:R-:W-:Y:S01]  /*1070*/  UIADD3.X UR5, URZ, UR23, URZ, UP0, !UPT ;  /* 0x000000173f057290 */ /* 0x000fe200087fe43f */
[----:B------:R-:W-:Y:S01]  /*1080*/  @P0 MOV R2, 0xc000 ;  /* 0x0000c00000020802 */ /* 0x000fe20000000f00 */
[----:B------:R-:W-:Y:S02]  /*1090*/  UIADD3 UR16, UR41, 0x4400, URZ ;  /* 0x0000440029107890 */ /* 0x000fe4000fffe03f */
[----:B------:R-:W-:Y:S02]  /*10a0*/  UIADD3 UR17, UR41, 0x20, URZ ;  /* 0x0000002029117890 */ /* 0x000fe4000fffe03f */
[----:B------:R2:W-:Y:S01]  /*10b0*/  @P0 SYNCS.ARRIVE.TRANS64 RZ, [UR41+0x20], R2 ;  /* 0x00002002ffff09a7 */ /* 0x0005e20008000029 */
[----:B------:R-:W-:Y:S02]  /*10c0*/  UIADD3.X UR7, URZ, UR23, URZ, UP1, !UPT ;  /* 0x000000173f077290 */ /* 0x000fe40008ffe43f */
[----:B------:R-:W-:Y:S02]  /*10d0*/  UIADD3 UR8, UR41, 0x8400, URZ ;  /* 0x0000840029087890 */ /* 0x000fe4000fffe03f */
[----:B------:R-:W-:-:S02]  /*10e0*/  UIADD3 UR9, UR41, 0x20, URZ ;  /* 0x0000002029097890 */ /* 0x000fc4000fffe03f */
[----:B------:R-:W-:Y:S01]  /*10f0*/  UIADD3.X UR15, URZ, UR23, URZ, UP2, !UPT ;  /* 0x000000173f0f7290 */ /* 0x000fe200097fe43f */
[----:B------:R-:W-:Y:S01]  /*1100*/  UMOV UR34, URZ ;  /* 0x0000003f00227c82 */ /* 0x000fe20008000000 */
[----:B------:R-:W-:Y:S01]  /*1110*/  UMOV UR36, UR28 ;  /* 0x0000001c00247c82 */ /* 0x000fe20008000000 */
[----:B------:R-:W-:Y:S01]  /*1120*/  UMOV UR37, UR29 ;  /* 0x0000001d00257c82 */ /* 0x000fe20008000000 */
[----:B------:R-:W-:Y:S01]  /*1130*/  UMOV UR18, 0x40 ;  /* 0x0000004000127882 */ /* 0x000fe20000000000 */
[----:B------:R-:W-:Y:S01]  /*1140*/  UMOV UR19, UR35 ;  /* 0x0000002300137c82 */ /* 0x000fe20008000000 */
[----:B------:R-:W-:Y:S01]  /*1150*/  UMOV UR20, UR28 ;  /* 0x0000001c00147c82 */ /* 0x000fe20008000000 */
[----:B------:R-:W-:Y:S01]  /*1160*/  UMOV UR21, UR29 ;  /* 0x0000001d00157c82 */ /* 0x000fe20008000000 */
[----:B------:R2:W-:Y:S01]  /*1170*/  UTMALDG.4D [UR32], [UR4], desc[URZ] ;  /* 0x00003f20040075b4 */ /* 0x0005e20008019000 */
[----:B------:R-:W-:Y:S01]  /*1180*/  UMOV UR10, 0x80 ;  /* 0x00000080000a7882 */ /* 0x000fe20000000000 */
[----:B------:R-:W-:Y:S01]  /*1190*/  UMOV UR12, UR28 ;  /* 0x0000001c000c7c82 */ /* 0x000fe20008000000 */
[----:B------:R-:W-:Y:S01]  /*11a0*/  UMOV UR13, UR29 ;  /* 0x0000001d000d7c82 */ /* 0x000fe20008000000 */
[----:B------:R-:W-:Y:S01]  /*11b0*/  UMOV UR11, UR35 ;  /* 0x00000023000b7c82 */ /* 0x000fe20008000000 */
[----:B------:R-:W-:Y:S01]  /*11c0*/  UIADD3 UR27, UR27, -0x80, URZ ;  /* 0xffffff801b1b7890 */ /* 0x000fe2000fffe03f */
[----:B------:R2:W-:Y:S01]  /*11d0*/  UTMALDG.4D [UR16], [UR6], desc[URZ] ;  /* 0x00003f10060075b4 */ /* 0x0005e20008019000 */
[----:B------:R2:W-:Y:S02]  /*11e0*/  UTMALDG.4D [UR8], [UR14], desc[URZ] ;  /* 0x00003f080e0075b4 */ /* 0x0005e40008019000 */
[----:B--2---:R-:W-:Y:S08]  /*11f0*/  @P1 BRA `(.L_x_8) ;  /* 0xfffffff800ec1947 */ /* 0x004ff0000383ffff */
.L_x_5:
[----:B------:R-:W-:Y:S01]  /*1200*/  IMAD.U32 R2, R0, -0x80000000, RZ ;  /* 0x8000000000027824 */ /* 0x000fe200078e00ff */
[----:B------:R-:W-:Y:S01]  /*1210*/  ULDC.64 UR4, c[0x0][0x198] ;  /* 0x0000660000047ab9 */ /* 0x000fe20000000a00 */
[----:B------:R-:W-:Y:S02]  /*1220*/  UIADD3 UR24, UR41, 0x400, URZ ;  /* 0x0000040029187890 */ /* 0x000fe4000fffe03f */
[----:B------:R-:W2:Y:S01]  /*1230*/  SYNCS.PHASECHK.TRANS64.TRYWAIT P0, [UR41+0x28], R2 ;  /* 0x00002802ff0075a7 */ /* 0x000ea20008000169 */
[----:B------:R-:W-:Y:S01]  /*1240*/  UIADD3 UR25, UR41, 0x20, URZ ;  /* 0x0000002029197890 */ /* 0x000fe2000fffe03f */
[----:B------:R-:W-:Y:S01]  /*1250*/  ULDC.64 UR10, c[0x0][0x198] ;  /* 0x00006600000a7ab9 */ /* 0x000fe20000000a00 */
[----:B------:R-:W-:Y:S01]  /*1260*/  ULDC.64 UR12, c[0x0][0x198] ;  /* 0x00006600000c7ab9 */ /* 0x000fe20000000a00 */
[----:B------:R-:W-:Y:S01]  /*1270*/  UMOV UR26, URZ ;  /* 0x0000003f001a7c82 */ /* 0x000fe20008000000 */
[----:B------:R-:W-:Y:S01]  /*1280*/  UMOV UR27, URZ ;  /* 0x0000003f001b7c82 */ /* 0x000fe20008000000 */
[----:B--2---:R-:W-:Y:S07]  /*1290*/  @!P0 BRA `(.L_x_9) ;  /* 0x000000a800948947 */ /* 0x004fee0003800000 */
.L_x_35:
[----:B------:R-:W-:Y:S01]  /*12a0*/  ELECT P0, URZ, PT ;  /* 0x00000000003f782f */ /* 0x000fe20003800000 */
[----:B------:R-:W-:Y:S02]  /*12b0*/  UIADD3 UR6, UP0, UR4, 0x170, URZ ;  /* 0x0000017004067890 */ /* 0x000fe4000ff1e03f */
[----:B------:R-:W-:Y:S02]  /*12c0*/  UIADD3 UR14, UP1, UR10, 0x170, URZ ;  /* 0x000001700a0e7890 */ /* 0x000fe4000ff3e03f */
[----:B------:R-:W-:Y:S02]  /*12d0*/  UIADD3.X UR7, URZ, UR5, URZ, UP0, !UPT ;  /* 0x000000053f077290 */ /* 0x000fe400087fe43f */
[----:B------:R-:W-:Y:S02]  /*12e0*/  UIADD3 UR4, UP0, UR12, 0x170, URZ ;  /* 0x000001700c047890 */ /* 0x000fe4000ff1e03f */
[----:B------:R-:W-:Y:S02]  /*12f0*/  UIADD3 UR16, UR41, 0x4400, URZ ;  /* 0x0000440029107890 */ /* 0x000fe4000fffe03f */
[----:B------:R-:W-:-:S02]  /*1300*/  UIADD3 UR17, UR41, 0x20, URZ ;  /* 0x0000002029117890 */ /* 0x000fc4000fffe03f */
[----:B------:R-:W-:Y:S01]  /*1310*/  @P0 IMAD.MOV.U32 R2, RZ, RZ, 0xc000 ;  /* 0x0000c000ff020424 */ /* 0x000fe200078e00ff */
[----:B------:R-:W-:Y:S02]  /*1320*/  UIADD3.X UR15, URZ, UR11, URZ, UP1, !UPT ;  /* 0x0000000b3f0f7290 */ /* 0x000fe40008ffe43f */
[----:B------:R-:W-:Y:S02]  /*1330*/  UIADD3 UR8, UR41, 0x8400, URZ ;  /* 0x0000840029087890 */ /* 0x000fe4000fffe03f */
[----:B------:R2:W-:Y:S01]  /*1340*/  @P0 SYNCS.ARRIVE.TRANS64 RZ, [UR41+0x20], R2 ;  /* 0x00002002ffff09a7 */ /* 0x0005e20008000029 */
[----:B------:R-:W-:Y:S01]  /*1350*/  UIADD3 UR9, UR41, 0x20, URZ ;  /* 0x0000002029097890 */ /* 0x000fe2000fffe03f */
[----:B------:R3:W-:Y:S01]  /*1360*/  UTMALDG.4D [UR24], [UR6], desc[URZ] ;  /* 0x00003f18060075b4 */ /* 0x0007e20008019000 */
[----:B------:R-:W-:Y:S01]  /*1370*/  UIADD3.X UR5, URZ, UR13, URZ, UP0, !UPT ;  /* 0x0000000d3f057290 */ /* 0x000fe200087fe43f */
[----:B------:R-:W-:Y:S01]  /*1380*/  UMOV UR18, 0x40 ;  /* 0x0000004000127882 */ /* 0x000fe20000000000 */
[----:B------:R-:W-:Y:S01]  /*1390*/  UMOV UR19, URZ ;  /* 0x0000003f00137c82 */ /* 0x000fe20008000000 */
[----:B------:R-:W-:Y:S01]  /*13a0*/  UMOV UR20, UR28 ;  /* 0x0000001c00147c82 */ /* 0x000fe20008000000 */
[----:B------:R-:W-:Y:S01]  /*13b0*/  UMOV UR21, UR29 ;  /* 0x0000001d00157c82 */ /* 0x000fe20008000000 */
[----:B------:R-:W-:Y:S01]  /*13c0*/  UMOV UR10, 0x80 ;  /* 0x00000080000a7882 */ /* 0x000fe20000000000 */
[----:B------:R-:W-:Y:S01]  /*13d0*/  UMOV UR11, URZ ;  /* 0x0000003f000b7c82 */ /* 0x000fe20008000000 */
[----:B------:R-:W-:Y:S01]  /*13e0*/  UMOV UR12, UR28 ;  /* 0x0000001c000c7c82 */ /* 0x000fe20008000000 */
[----:B------:R-:W-:Y:S01]  /*13f0*/  UMOV UR13, UR29 ;  /* 0x0000001d000d7c82 */ /* 0x000fe20008000000 */
[----:B------:R3:W-:Y:S01]  /*1400*/  UTMALDG.4D [UR16], [UR14], desc[URZ] ;  /* 0x00003f100e0075b4 */ /* 0x0007e20008019000 */
[----:B--2---:R-:W-:Y:S01]  /*1410*/  LOP3.LUT R2, R0, 0x1, RZ, 0x3c, !PT ;  /* 0x0000000100027812 */ /* 0x004fe200078e3cff */
[----:B------:R3:W-:Y:S02]  /*1420*/  UTMALDG.4D [UR8], [UR4], desc[URZ] ;  /* 0x00003f08040075b4 */ /* 0x0007e40008019000 */
[----:B---3--:R-:W-:-:S04]  /*1430*/  NOP ;  /* 0x0000000000007918 */ /* 0x008fc80000000000 */
.L_x_2:
[----:B-1----:R-:W1:Y:S01]  /*1440*/  S2R R3, SR_CgaCtaId ;  /* 0x0000000000037919 */ /* 0x002e620000008800 */
[----:B------:R-:W-:Y:S01]  /*1450*/  MOV R0, 0x400 ;  /* 0x0000040000007802 */ /* 0x000fe20000000f00 */
[----:B------:R-:W-:-:S03]  /*1460*/  IMAD.U32 R2, R2, -0x80000000, RZ ;  /* 0x8000000002027824 */ /* 0x000fc600078e00ff */
[----:B-1----:R-:W-:-:S04]  /*1470*/  LEA R5, R3, R0, 0x18 ;  /* 0x0000000003057211 */ /* 0x002fc800078ec0ff */
[----:B------:R-:W1:Y:S02]  /*1480*/  SYNCS.PHASECHK.TRANS64.TRYWAIT P0, [R5+URZ+0x28], R2 ;  /* 0x00002802050075a7 */ /* 0x000e64000800017f */
[----:B-1----:R-:W-:Y:S05]  /*1490*/  @!P0 BRA `(.L_x_10) ;  /* 0x000000a800308947 */ /* 0x002fea0003800000 */
.L_x_37:
[----:B------:R-:W-:-:S13]  /*14a0*/  ELECT P0, URZ, PT ;  /* 0x00000000003f782f */ /* 0x000fda0003800000 */
[----:B------:R-:W-:Y:S05]  /*14b0*/  @!P0 EXIT ;  /* 0x000000000000894d */ /* 0x000fea0003800000 */
[----:B------:R-:W-:-:S04]  /*14c0*/  IMAD.MOV.U32 R0, RZ, RZ, 0xc000 ;  /* 0x0000c000ff007424 */ /* 0x000fc800078e00ff */
[----:B------:R-:W-:Y:S01]  /*14d0*/  SYNCS.ARRIVE.TRANS64 RZ, [R5+URZ+0x20], R0 ;  /* 0x0000200005ff79a7 */ /* 0x000fe2000800003f */
[----:B------:R-:W-:Y:S05]  /*14e0*/  EXIT ;  /* 0x000000000000794d */ /* 0x000fea0003800000 */
.L_x_1:
[----:B------:R-:W-:-:S08]  /*14f0*/  NOP ;  /* 0x0000000000007918 */ /* 0x000fd00000000000 */
[----:B------:R-:W1:Y:S02]  /*1500*/  USETMAXREG.TRY_ALLOC.CTAPOOL UP0, 0xf0 ;  /* 0x000000f0000079c8 */ /* 0x000e640008000600 */
[----:B-1----:R-:W-:-:S13]  /*1510*/  PLOP3.LUT P0, PT, PT, PT, UP0, 0x80, 0x0 ;  /* 0x000000000000781c */ /* 0x002fda0003f0f008 */
[----:B------:R-:W-:Y:S05]  /*1520*/  @!P0 BRA `(.L_x_1) ;  /* 0xfffffffc00f08947 */ /* 0x000fea000383ffff */
[----:B------:R-:W-:Y:S01]  /*1530*/  IADD3 R2, R11, -0x80, RZ ;  /* 0xffffff800b027810 */ /* 0x000fe20007ffe0ff */
[----:B------:R-:W1:Y:S01]  /*1540*/  S2UR UR19, SR_CTAID.X ;  /* 0x00000000001379c3 */ /* 0x000e620000002500 */
[----:B------:R-:W-:Y:S01]  /*1550*/  ULDC UR14, c[0x0][0x4b8] ;  /* 0x00012e00000e7ab9 */ /* 0x000fe20000000800 */
[----:B------:R-:W-:Y:S01]  /*1560*/  ULDC UR13, c[0x0][0x4cc] ;  /* 0x00013300000d7ab9 */ /* 0x000fe20000000800 */
[----:B------:R-:W-:Y:S01]  /*1570*/  PRMT R3, R2, 0x9910, RZ ;  /* 0x0000991002037816 */ /* 0x000fe200000000ff */
[----:B------:R-:W-:Y:S01]  /*1580*/  ULDC UR11, c[0x0][0x4b4] ;  /* 0x00012d00000b7ab9 */ /* 0x000fe20000000800 */
[----:B------:R-:W-:Y:S01]  /*1590*/  ULDC.64 UR16, c[0x0][0x4a8] ;  /* 0x00012a0000107ab9 */ /* 0x000fe20000000a00 */
[----:B------:R-:W-:Y:S01]  /*15a0*/  UMOV UR55, 0x40000040 ;  /* 0x4000004000377882 */ /* 0x000fe20000000000 */
[----:B------:R-:W-:Y:S01]  /*15b0*/  SHF.R.S32.HI R3, RZ, 0xf, R3 ;  /* 0x0000000fff037819 */ /* 0x000fe20000011403 */
[----:B------:R-:W-:Y:S01]  /*15c0*/  UMOV UR51, 0x40000040 ;  /* 0x4000004000337882 */ /* 0x000fe20000000000 */
[----:B------:R-:W-:Y:S01]  /*15d0*/  UMOV UR47, 0x40000040 ;  /* 0x40000040002f7882 */ /* 0x000fe20000000000 */
[----:B------:R-:W-:Y:S01]  /*15e0*/  UMOV UR43, 0x40000040 ;  /* 0x40000040002b7882 */ /* 0x000fe20000000000 */
[----:B------:R-:W-:Y:S01]  /*15f0*/  LOP3.LUT R9, R3, 0xffff, RZ, 0xc0, !PT ;  /* 0x0000ffff03097812 */ /* 0x000fe200078ec0ff */
[----:B------:R-:W-:Y:S01]  /*1600*/  UMOV UR39, 0x40000040 ;  /* 0x4000004000277882 */ /* 0x000fe20000000000 */
[----:B------:R-:W-:Y:S01]  /*1610*/  UMOV UR35, 0x40000040 ;  /* 0x4000004000237882 */ /* 0x000fe20000000000 */
[----:B------:R-:W-:Y:S01]  /*1620*/  UMOV UR31, 0x40000040 ;  /* 0x40000040001f7882 */ /* 0x000fe20000000000 */
[CC--:B------:R-:W-:Y:S01]  /*1630*/  LEA.HI R3, R9.reuse, R2.reuse, RZ, 0x17 ;  /* 0x0000000209037211 */ /* 0x0c0fe200078fb8ff */
[----:B------:R-:W-:Y:S01]  /*1640*/  UMOV UR27, 0x40000040 ;  /* 0x40000040001b7882 */ /* 0x000fe20000000000 */
[----:B------:R-:W-:Y:S01]  /*1650*/  LEA.HI R6, R9, R2, RZ, 0x15 ;  /* 0x0000000209067211 */ /* 0x000fe200078fa8ff */
[----:B------:R-:W-:Y:S01]  /*1660*/  UMOV UR23, 0x40000040 ;  /* 0x4000004000177882 */ /* 0x000fe20000000000 */
[C---:B------:R-:W-:Y:S01]  /*1670*/  PRMT R4, R3.reuse, 0x9910, RZ ;  /* 0x0000991003047816 */ /* 0x040fe200000000ff */
[----:B------:R-:W-:Y:S01]  /*1680*/  UMOV UR53, 0x40000040 ;  /* 0x4000004000357882 */ /* 0x000fe20000000000 */
[----:B------:R-:W-:Y:S01]  /*1690*/  LOP3.LUT R3, R3, 0xff80, RZ, 0xc0, !PT ;  /* 0x0000ff8003037812 */ /* 0x000fe200078ec0ff */
[----:B------:R-:W-:Y:S01]  /*16a0*/  UMOV UR49, 0x40000040 ;  /* 0x4000004000317882 */ /* 0x000fe20000000000 */
[----:B------:R-:W-:Y:S01]  /*16b0*/  SHF.R.S32.HI R4, RZ, 0x7, R4 ;  /* 0x00000007ff047819 */ /* 0x000fe20000011404 */
[----:B-1----:R-:W-:-:S02]  /*16c0*/  UIMAD.WIDE.U32 UR14, UR19, UR14, URZ ;  /* 0x0000000e130e72a5 */ /* 0x002fc4000f8e003f */
[----:B------:R-:W-:Y:S01]  /*16d0*/  IMAD.MOV R10, RZ, RZ, -R3 ;  /* 0x000000ffff0a7224 */ /* 0x000fe200078e0a03 */
[----:B------:R-:W-:Y:S01]  /*16e0*/  PRMT R5, R4, 0x9910, RZ ;  /* 0x0000991004057816 */ /* 0x000fe200000000ff */
[----:B------:R-:W-:Y:S01]  /*16f0*/  UIADD3 UR4, -UR15, UR19, URZ ;  /* 0x000000130f047290 */ /* 0x000fe2000fffe13f */
[----:B------:R-:W-:Y:S01]  /*1700*/  LEA.HI R4, R9, R2, RZ, 0x14 ;  /* 0x0000000209047211 */ /* 0x000fe200078fa0ff */
[----:B------:R-:W-:Y:S01]  /*1710*/  UMOV UR45, 0x40000040 ;  /* 0x40000040002d7882 */ /* 0x000fe20000000000 */
[C---:B------:R-:W-:Y:S01]  /*1720*/  IADD3 R3, R5.reuse, -0x1, RZ ;  /* 0xffffffff05037810 */ /* 0x040fe20007ffe0ff */
[----:B------:R-:W-:Y:S01]  /*1730*/  IMAD.SHL.U32 R7, R5, 0x80, RZ ;  /* 0x0000008005077824 */ /* 0x000fe200078e00ff */
[----:B------:R-:W-:Y:S01]  /*1740*/  LOP3.LUT R9, R4, 0xffff, RZ, 0xc0, !PT ;  /* 0x0000ffff04097812 */ /* 0x000fe200078ec0ff */
[----:B------:R-:W-:Y:S01]  /*1750*/  USHF.R.U32.HI UR4, URZ, UR18, UR4 ;  /* 0x000000123f047299 */ /* 0x000fe20008011604 */
[----:B------:R-:W-:Y:S02]  /*1760*/  UMOV UR14, 0x400 ;  /* 0x00000400000e7882 */ /* 0x000fe40000000000 */
[----:B------:R-:W-:Y:S01]  /*1770*/  ISETP.NE.AND P0, PT, R2, R7, PT ;  /* 0x000000070200720c */ /* 0x000fe20003f05270 */
[----:B------:R-:W-:Y:S01]  /*1780*/  UIADD3 UR15, UR15, UR4, URZ ;  /* 0x000000040f0f7290 */ /* 0x000fe2000fffe03f */
[----:B------:R-:W-:Y:S01]  /*1790*/  PRMT R7, R6, 0x9910, RZ ;  /* 0x0000991006077816 */ /* 0x000fe200000000ff */
[----:B------:R-:W-:Y:S01]  /*17a0*/  UMOV UR41, 0x40000040 ;  /* 0x4000004000297882 */ /* 0x000fe20000000000 */
[----:B------:R-:W-:Y:S01]  /*17b0*/  LOP3.LUT R6, R4, 0xfff0, RZ, 0xc0, !PT ;  /* 0x0000fff004067812 */ /* 0x000fe200078ec0ff */
[----:B------:R-:W-:Y:S01]  /*17c0*/  USHF.R.U32.HI UR15, URZ, UR10, UR15 ;  /* 0x0000000a3f0f7299 */ /* 0x000fe2000801160f */
[----:B------:R-:W-:Y:S01]  /*17d0*/  SHF.R.U32.HI R4, RZ, 0x4, R9 ;  /* 0x00000004ff047819 */ /* 0x000fe20000011609 */
[----:B------:R-:W-:Y:S01]  /*17e0*/  UMOV UR37, 0x40000040 ;  /* 0x4000004000257882 */ /* 0x000fe20000000000 */
[----:B------:R-:W-:Y:S01]  /*17f0*/  SHF.R.S32.HI R7, RZ, 0x5, R7 ;  /* 0x00000005ff077819 */ /* 0x000fe20000011407 */
[----:B------:R-:W-:Y:S01]  /*1800*/  IMAD.MOV R6, RZ, RZ, -R6 ;  /* 0x000000ffff067224 */ /* 0x000fe200078e0a06 */
[----:B------:R-:W-:Y:S01]  /*1810*/  LEA.HI R8, R9, R4, RZ, 0x11 ;  /* 0x0000000409087211 */ /* 0x000fe200078f88ff */
[----:B------:R-:W1:Y:S01]  /*1820*/  S2UR UR4, SR_CgaCtaId ;  /* 0x00000000000479c3 */ /* 0x000e620000008800 */
[----:B------:R-:W-:Y:S01]  /*1830*/  PRMT R9, R7, 0x9910, RZ ;  /* 0x0000991007097816 */ /* 0x000fe200000000ff */
[----:B------:R-:W-:Y:S01]  /*1840*/  UISETP.GE.AND UP0, UPT, UR15, UR13, UPT ;  /* 0x0000000d0f00728c */ /* 0x000fe2000bf06270 */
[----:B------:R-:W-:Y:S01]  /*1850*/  PRMT R13, R6, 0x7710, RZ ;  /* 0x00007710060d7816 */ /* 0x000fe200000000ff */
[----:B------:R-:W-:Y:S01]  /*1860*/  UIADD3 UR10, -UR15, URZ, URZ ;  /* 0x0000003f0f0a7290 */ /* 0x000fe2000fffe13f */
[----:B------:R-:W-:Y:S01]  /*1870*/  PRMT R7, R10, 0x7710, RZ ;  /* 0x000077100a077816 */ /* 0x000fe200000000ff */
[----:B------:R-:W-:Y:S01]  /*1880*/  USEL UR6, UR6, UR7, !UP0 ;  /* 0x0000000706067287 */ /* 0x000fe2000c000000 */
[----:B------:R-:W-:Y:S01]  /*1890*/  LOP3.LUT R8, R8, 0xfe, RZ, 0xc0, !PT ;  /* 0x000000fe08087812 */ /* 0x000fe200078ec0ff */
[C---:B------:R-:W-:Y:S01]  /*18a0*/  IMAD.IADD R6, R2.reuse, 0x1, R13 ;  /* 0x0000000102067824 */ /* 0x040fe200078e020d */
[----:B------:R-:W-:Y:S01]  /*18b0*/  ISETP.LT.U32.AND P0, PT, R11, 0x80, P0 ;  /* 0x000000800b00780c */ /* 0x000fe20000701070 */
[----:B------:R-:W-:Y:S01]  /*18c0*/  IMAD.IADD R2, R2, 0x1, R7 ;  /* 0x0000000102027824 */ /* 0x000fe200078e0207 */
[----:B------:R-:W-:Y:S01]  /*18d0*/  UIMAD UR11, UR10, UR11, UR19 ;  /* 0x0000000b0a0b72a4 */ /* 0x000fe2000f8e0213 */
[----:B------:R-:W-:Y:S01]  /*18e0*/  IMAD.MOV R8, RZ, RZ, -R8 ;  /* 0x000000ffff087224 */ /* 0x000fe200078e0a08 */
[----:B------:R-:W-:Y:S01]  /*18f0*/  PRMT R6, R6, 0x9910, RZ ;  /* 0x0000991006067816 */ /* 0x000fe200000000ff */
[----:B------:R-:W-:Y:S01]  /*1900*/  @UP0 ULDC UR17, c[0x0][0x4c4] ;  /* 0x0001310000110ab9 */ /* 0x000fe20000000800 */
[----:B------:R-:W-:-:S02]  /*1910*/  ULOP3.LUT UR7, UR6, 0xff, URZ, 0xc0, !UPT ;  /* 0x000000ff06077892 */ /* 0x000fc4000f8ec03f */
[----:B------:R-:W-:Y:S01]  /*1920*/  PRMT R7, R8, 0x7710, RZ ;  /* 0x0000771008077816 */ /* 0x000fe200000000ff */
[----:B------:R-:W-:Y:S01]  /*1930*/  IMAD R9, R9, 0x10, R6 ;  /* 0x0000001009097824 */ /* 0x000fe200078e0206 */
[----:B------:R-:W-:Y:S01]  /*1940*/  PRMT R6, R2, 0x8880, RZ ;  /* 0x0000888002067816 */ /* 0x000fe200000000ff */
[----:B------:R-:W-:Y:S01]  /*1950*/  @UP0 ULDC UR16, c[0x0][0x4c0] ;  /* 0x0001300000100ab9 */ /* 0x000fe20000000800 */
[----:B------:R-:W-:Y:S01]  /*1960*/  IADD3 R4, R4, R7, RZ ;  /* 0x0000000704047210 */ /* 0x000fe20007ffe0ff */
[----:B------:R-:W-:Y:S01]  /*1970*/  @!P0 IMAD.MOV R3, RZ, RZ, R5 ;  /* 0x000000ffff038224 */ /* 0x000fe200078e0205 */
[----:B------:R-:W-:Y:S01]  /*1980*/  PRMT R6, R6, 0x7710, RZ ;  /* 0x0000771006067816 */ /* 0x000fe200000000ff */
[----:B-1----:R-:W-:Y:S01]  /*1990*/  ULEA UR14, UR4, UR14, 0x18 ;  /* 0x0000000e040e7291 */ /* 0x002fe2000f8ec03f */
[----:B------:R-:W-:Y:S01]  /*19a0*/  PRMT R4, R4, 0x8880, RZ ;  /* 0x0000888004047816 */ /* 0x000fe200000000ff */
[----:B------:R-:W-:Y:S01]  /*19b0*/  USEL UR4, UR9, UR8, !UP0 ;  /* 0x0000000809047287 */ /* 0x000fe2000c000000 */
[----:B------:R-:W-:Y:S01]  /*19c0*/  SHF.R.U32.HI R6, RZ, 0x7, R6 ;  /* 0x00000007ff067819 */ /* 0x000fe20000011606 */
[----:B------:R1:W2:Y:S01]  /*19d0*/  SHFL.IDX PT, R10, R3, RZ, 0x1f ;  /* 0x00001fff030a7589 */ /* 0x0002a200000e0000 */
[----:B------:R-:W-:Y:S01]  /*19e0*/  UIMAD.WIDE.U32 UR8, UR11, UR17, URZ ;  /* 0x000000110b0872a5 */ /* 0x000fe2000f8e003f */
[----:B------:R-:W-:Y:S01]  /*19f0*/  IMAD R8, R9, 0x8, R4 ;  /* 0x0000000809087824 */ /* 0x000fe200078e0204 */
[----:B------:R-:W-:-:S02]  /*1a00*/  ULOP3.LUT UR4, UR4, 0xff, URZ, 0xc0, !UPT ;  /* 0x000000ff04047892 */ /* 0x000fc4000f8ec03f */
[----:B------:R-:W-:Y:S02]  /*1a10*/  UIADD3 UR8, UR11, -UR9, URZ ;  /* 0x800000090b087290 */ /* 0x000fe4000fffe03f */
[----:B------:R-:W-:Y:S01]  /*1a20*/  UIADD3 UR10, UR14, 0x18400, URZ ;  /* 0x000184000e0a7890 */ /* 0x000fe2000fffe03f */
[----:B-1----:R-:W-:Y:S01]  /*1a30*/  LOP3.LUT R3, R6, 0xff, RZ, 0xc0, !PT ;  /* 0x000000ff06037812 */ /* 0x002fe200078ec0ff */
[----:B------:R-:W-:Y:S02]  /*1a40*/  USHF.R.U32.HI UR8, URZ, UR4, UR8 ;  /* 0x000000043f087299 */ /* 0x000fe40008011608 */
[----:B------:R-:W-:Y:S01]  /*1a50*/  USHF.R.U32.HI UR6, URZ, 0x4, UR10 ;  /* 0x000000043f067899 */ /* 0x000fe2000801160a */
[CC--:B------:R-:W-:Y:S01]  /*1a60*/  LEA.HI R4, R3.reuse, R2.reuse, RZ, 0x1a ;  /* 0x0000000203047211 */ /* 0x0c0fe200078fd0ff */
[----:B------:R-:W-:Y:S01]  /*1a70*/  UIADD3 UR8, UR9, UR8, URZ ;  /* 0x0000000809087290 */ /* 0x000fe2000fffe03f */
[----:B------:R-:W-:Y:S01]  /*1a80*/  LEA.HI R7, R3, R2, RZ, 0x1d ;  /* 0x0000000203077211 */ /* 0x000fe200078fe8ff */
[----:B------:R-:W-:Y:S01]  /*1a90*/  ULOP3.LUT UR6, UR6, 0x3fc0, URZ, 0xc0, !UPT ;  /* 0x00003fc006067892 */ /* 0x000fe2000f8ec03f */
[C---:B------:R-:W-:Y:S01]  /*1aa0*/  LOP3.LUT R6, R4.reuse, 0xfffc, RZ, 0xc0, !PT ;  /* 0x0000fffc04067812 */ /* 0x040fe200078ec0ff */
[----:B------:R-:W-:Y:S01]  /*1ab0*/  USHF.R.U32.HI UR10, URZ, UR7, UR8 ;  /* 0x000000073f0a7299 */ /* 0x000fe20008011608 */
[----:B------:R-:W-:Y:S01]  /*1ac0*/  PRMT R4, R4, 0x8880, RZ ;  /* 0x0000888004047816 */ /* 0x000fe200000000ff */
[----:B------:R-:W-:Y:S01]  /*1ad0*/  ULOP3.LUT UR58, UR6, 0x10000, URZ, 0xfc, !UPT ;  /* 0x00010000063a7892 */ /* 0x000fe2000f8efc3f */
[----:B------:R-:W-:Y:S01]  /*1ae0*/  PRMT R7, R7, 0x8880, RZ ;  /* 0x0000888007077816 */ /* 0x000fe200000000ff */
[----:B------:R-:W-:Y:S01]  /*1af0*/  IMAD.MOV R9, RZ, RZ, -R6 ;  /* 0x000000ffff097224 */ /* 0x000fe200078e0a06 */
[----:B------:R-:W-:Y:S01]  /*1b00*/  UIADD3 UR7, -UR10, URZ, URZ ;  /* 0x0000003f0a077290 */ /* 0x000fe2000fffe13f */
[----:B------:R-:W-:Y:S01]  /*1b10*/  IMAD.MOV.U32 R6, RZ, RZ, R4 ;  /* 0x000000ffff067224 */ /* 0x000fe200078e0004 */
[----:B--2---:R-:W-:Y:S01]  /*1b20*/  R2UR UR4, R10 ;  /* 0x000000000a0472ca */ /* 0x004fe200000e0000 */
[----:B------:R-:W-:Y:S01]  /*1b30*/  ULDC UR8, c[0x0][0x4a0] ;  /* 0x0001280000087ab9 */ /* 0x000fe20000000800 */
[----:B------:R-:W-:Y:S01]  /*1b40*/  PRMT R9, R9, 0x7710, RZ ;  /* 0x0000771009097816 */ /* 0x000fe200000000ff */
[----:B------:R-:W-:Y:S01]  /*1b50*/  UIMAD UR16, UR16, UR7, UR11 ;  /* 0x00000007101072a4 */ /* 0x000fe2000f8e020b */
[----:B------:R-:W-:Y:S01]  /*1b60*/  SHF.R.S32.HI R6, RZ, 0x2, R6 ;  /* 0x00000002ff067819 */ /* 0x000fe20000011406 */
[----:B------:R-:W-:Y:S01]  /*1b70*/  ULOP3.LUT UR54, UR58, 0x2, URZ, 0xfc, !UPT ;  /* 0x000000023a367892 */ /* 0x000fe2000f8efc3f */
[----:B------:R-:W-:Y:S01]  /*1b80*/  SHF.L.U32 R4, R8, 0x3, RZ ;  /* 0x0000000308047819 */ /* 0x000fe200000006ff */
[----:B------:R-:W-:Y:S01]  /*1b90*/  IMAD.IADD R3, R2, 0x1, R9 ;  /* 0x0000000102037824 */ /* 0x000fe200078e0209 */
[----:B------:R-:W-:Y:S01]  /*1ba0*/  LOP3.LUT R2, R6, 0xffff, RZ, 0xc0, !PT ;  /* 0x0000ffff06027812 */ /* 0x000fe200078ec0ff */
[----:B------:R-:W-:Y:S01]  /*1bb0*/  ULDC.64 UR6, c[0x0][0x498] ;  /* 0x0001260000067ab9 */ /* 0x000fe20000000a00 */
[----:B------:R-:W-:Y:S01]  /*1bc0*/  IADD3 R4, R4, UR14, R4 ;  /* 0x0000000e04047c10 */ /* 0x000fe2000fffe004 */
[----:B------:R-:W-:Y:S01]  /*1bd0*/  UIMAD UR16, UR15, UR6, UR16 ;  /* 0x000000060f1072a4 */ /* 0x000fe2000f8e0210 */
[----:B------:R-:W-:Y:S01]  /*1be0*/  SHF.R.U32.HI R2, RZ, 0x5, R2 ;  /* 0x00000005ff027819 */ /* 0x000fe20000011602 */
[----:B------:R-:W-:Y:S01]  /*1bf0*/  USHF.L.U32 UR4, UR4, 0x7, URZ ;  /* 0x0000000704047899 */ /* 0x000fe2000800063f */
[----:B------:R-:W-:Y:S01]  /*1c00*/  IADD3 R8, R4, 0x24400, RZ ;  /* 0x0002440004087810 */ /* 0x000fe20007ffe0ff */
[----:B------:R-:W-:Y:S01]  /*1c10*/  UIMAD.WIDE.U32 UR8, UR16, UR8, URZ ;  /* 0x00000008100872a5 */ /* 0x000fe2000f8e003f */
[----:B------:R-:W-:Y:S01]  /*1c20*/  LOP3.LUT R9, R2, 0x7, RZ, 0xc0, !PT ;  /* 0x0000000702097812 */ /* 0x000fe200078ec0ff */
[----:B------:R-:W-:Y:S01]  /*1c30*/  USHF.R.S32.HI UR13, URZ, 0x7, UR4 ;  /* 0x000000073f0d7899 */ /* 0x000fe20008011404 */
[C---:B------:R-:W-:Y:S01]  /*1c40*/  VIADD R10, R4.reuse, 0x24420 ;  /* 0x00024420040a7836 */ /* 0x040fe20000000000 */
[----:B------:R-:W-:Y:S01]  /*1c50*/  SHF.R.U32.HI R19, RZ, 0x3, R8 ;  /* 0x00000003ff137819 */ /* 0x000fe20000011608 */
[----:B------:R-:W-:Y:S01]  /*1c60*/  VIADD R14, R4, 0x24440 ;  /* 0x00024440040e7836 */ /* 0x000fe20000000000 */
[----:B------:R-:W-:Y:S01]  /*1c70*/  ULEA.HI UR4, UR4, UR13, URZ, 0x1 ;  /* 0x0000000d04047291 */ /* 0x000fe2000f8f083f */
[----:B------:R-:W-:Y:S01]  /*1c80*/  IMAD.IADD R9, R6, 0x1, R9 ;  /* 0x0000000106097824 */ /* 0x000fe200078e0209 */
[----:B------:R-:W-:Y:S01]  /*1c90*/  UMOV UR11, UR9 ;  /* 0x00000009000b7c82 */ /* 0x000fe20008000000 */
[----:B------:R-:W-:Y:S01]  /*1ca0*/  VIADD R16, R4, 0x24460 ;  /* 0x0002446004107836 */ /* 0x000fe20000000000 */
[----:B------:R-:W-:Y:S01]  /*1cb0*/  ULOP3.LUT UR4, UR4, 0xfffffffe, URZ, 0xc0, !UPT ;  /* 0xfffffffe04047892 */ /* 0x000fe2000f8ec03f */
[----:B------:R-:W-:Y:S01]  /*1cc0*/  SHF.R.U32.HI R13, RZ, 0x3, R10 ;  /* 0x00000003ff0d7819 */ /* 0x000fe2000001160a */
[----:B------:R-:W-:Y:S01]  /*1cd0*/  ULOP3.LUT UR50, UR58, 0x4, URZ, 0xfc, !UPT ;  /* 0x000000043a327892 */ /* 0x000fe2000f8efc3f */
[----:B------:R-:W-:Y:S01]  /*1ce0*/  LOP3.LUT R9, R9, 0xfff8, RZ, 0xc0, !PT ;  /* 0x0000fff809097812 */ /* 0x000fe200078ec0ff */
[----:B------:R-:W-:Y:S01]  /*1cf0*/  UIADD3 UR13, UR13, -UR4, URZ ;  /* 0x800000040d0d7290 */ /* 0x000fe2000fffe03f */
[----:B------:R-:W-:Y:S01]  /*1d00*/  SHF.R.U32.HI R15, RZ, 0x3, R14 ;  /* 0x00000003ff0f7819 */ /* 0x000fe2000001160e */
[----:B------:R-:W-:Y:S01]  /*1d10*/  UIADD3 UR4, UR16, -UR11, URZ ;  /* 0x8000000b10047290 */ /* 0x000fe2000fffe03f */
[----:B------:R-:W-:Y:S01]  /*1d20*/  SHF.R.U32.HI R17, RZ, 0x3, R16 ;  /* 0x00000003ff117819 */ /* 0x000fe20000011610 */
[----:B------:R-:W-:Y:S01]  /*1d30*/  IMAD.MOV R9, RZ, RZ, -R9 ;  /* 0x000000ffff097224 */ /* 0x000fe200078e0a09 */
[----:B------:R-:W-:Y:S01]  /*1d40*/  ULEA UR9, UR13, UR14, 0xd ;  /* 0x0000000e0d097291 */ /* 0x000fe2000f8e683f */
[----:B------:R-:W-:Y:S01]  /*1d50*/  LOP3.LUT R10, R10, 0x70, R13, 0x78, !PT ;  /* 0x000000700a0a7812 */ /* 0x000fe200078e780d */
[----:B------:R-:W-:Y:S01]  /*1d60*/  USHF.R.U32.HI UR5, URZ, UR5, UR4 ;  /* 0x000000053f057299 */ /* 0x000fe20008011604 */
[----:B------:R-:W-:Y:S01]  /*1d70*/  LOP3.LUT R14, R14, 0x70, R15, 0x78, !PT ;  /* 0x000000700e0e7812 */ /* 0x000fe200078e780f */
[----:B------:R-:W-:Y:S01]  /*1d80*/  UIADD3 UR4, UR9, 0xc400, URZ ;  /* 0x0000c40009047890 */ /* 0x000fe2000fffe03f */
[----:B------:R-:W-:Y:S01]  /*1d90*/  PRMT R9, R9, 0x7710, RZ ;  /* 0x0000771009097816 */ /* 0x000fe200000000ff */
[----:B------:R-:W-:Y:S01]  /*1da0*/  UIADD3 UR5, UR11, UR5, URZ ;  /* 0x000000050b057290 */ /* 0x000fe2000fffe03f */
[----:B------:R-:W-:Y:S01]  /*1db0*/  LOP3.LUT R16, R16, 0x70, R17, 0x78, !PT ;  /* 0x0000007010107812 */ /* 0x000fe200078e7811 */
[----:B------:R-:W-:Y:S01]  /*1dc0*/  USHF.R.U32.HI UR4, URZ, 0x4, UR4 ;  /* 0x000000043f047899 */ /* 0x000fe20008011604 */
[----:B------:R-:W-:Y:S01]  /*1dd0*/  IADD3 R6, R6, R9, RZ ;  /* 0x0000000906067210 */ /* 0x000fe20007ffe0ff */
[----:B------:R-:W-:Y:S01]  /*1de0*/  USHF.R.U32.HI UR12, URZ, UR12, UR5 ;  /* 0x0000000c3f0c7299 */ /* 0x000fe20008011605 */
[----:B------:R-:W-:Y:S01]  /*1df0*/  LOP3.LUT R18, R8, 0x70, R19, 0x78, !PT ;  /* 0x0000007008127812 */ /* 0x000fe200078e7813 */
[----:B------:R-:W-:Y:S01]  /*1e00*/  ULOP3.LUT UR4, UR4, 0x3fc0, URZ, 0xc0, !UPT ;  /* 0x00003fc004047892 */ /* 0x000fe2000f8ec03f */
[----:B------:R-:W-:Y:S01]  /*1e10*/  PRMT R2, R6, 0x9910, RZ ;  /* 0x0000991006027816 */ /* 0x000fe200000000ff */
[----:B------:R-:W-:Y:S01]  /*1e20*/  UIADD3 UR11, -UR12, URZ, URZ ;  /* 0x0000003f0c0b7290 */ /* 0x000fe2000fffe13f */
[----:B------:R-:W1:Y:S01]  /*1e30*/  LDC R6, c[0x0][0x488] ;  /* 0x00012200ff067b82 */ /* 0x000e620000000800 */
[----:B------:R-:W-:-:S02]  /*1e40*/  ULOP3.LUT UR59, UR4, 0x10000, URZ, 0xfc, !UPT ;  /* 0x00010000043b7892 */ /* 0x000fc4000f8efc3f */
[----:B------:R-:W-:Y:S01]  /*1e50*/  IMAD R5, R5, 0x40, R2 ;  /* 0x0000004005057824 */ /* 0x000fe200078e0202 */
[----:B------:R-:W-:Y:S01]  /*1e60*/  UIMAD UR11, UR11, UR7, UR16 ;  /* 0x000000070b0b72a4 */ /* 0x000fe2000f8e0210 */
[----:B------:R-:W-:Y:S01]  /*1e70*/  IMAD.MOV.U32 R2, RZ, RZ, R7 ;  /* 0x000000ffff027224 */ /* 0x000fe200078e0007 */
[----:B------:R-:W-:Y:S02]  /*1e80*/  ULOP3.LUT UR46, UR58, 0x6, URZ, 0xfc, !UPT ;  /* 0x000000063a2e7892 */ /* 0x000fe4000f8efc3f */
[----:B------:R-:W-:Y:S02]  /*1e90*/  UIADD3 UR42, UR58, 0x400, URZ ;  /* 0x000004003a2a7890 */ /* 0x000fe4000fffe03f */
[----:B------:R-:W-:Y:S01]  /*1ea0*/  SHF.R.S32.HI R2, RZ, 0x5, R2 ;  /* 0x00000005ff027819 */ /* 0x000fe20000011402 */
[----:B------:R-:W-:Y:S02]  /*1eb0*/  UIADD3 UR38, UR58, 0x402, URZ ;  /* 0x000004023a267890 */ /* 0x000fe4000fffe03f */
[----:B------:R-:W-:Y:S01]  /*1ec0*/  UIADD3 UR34, UR58, 0x404, URZ ;  /* 0x000004043a227890 */ /* 0x000fe2000fffe03f */
[----:B------:R-:W-:Y:S01]  /*1ed0*/  PRMT R2, R2, 0x9910, RZ ;  /* 0x0000991002027816 */ /* 0x000fe200000000ff */
[----:B------:R-:W-:-:S02]  /*1ee0*/  UIADD3 UR30, UR58, 0x406, URZ ;  /* 0x000004063a1e7890 */ /* 0x000fc4000fffe03f */
[----:B------:R-:W-:Y:S02]  /*1ef0*/  UIADD3 UR26, UR58, 0x800, URZ ;  /* 0x000008003a1a7890 */ /* 0x000fe4000fffe03f */
[----:B------:R-:W-:Y:S01]  /*1f00*/  IMAD R2, R2, 0x10, R5 ;  /* 0x0000001002027824 */ /* 0x000fe200078e0205 */
[----:B------:R-:W-:Y:S02]  /*1f10*/  UIADD3 UR22, UR58, 0x802, URZ ;  /* 0x000008023a167890 */ /* 0x000fe4000fffe03f */
[----:B------:R-:W-:Y:S01]  /*1f20*/  UIADD3 UR18, UR58, 0x804, URZ ;  /* 0x000008043a127890 */ /* 0x000fe2000fffe03f */
[----:B-1----:R-:W-:Y:S01]  /*1f30*/  ISETP.LE.AND P0, PT, R6, UR19, PT ;  /* 0x0000001306007c0c */ /* 0x002fe2000bf03270 */
[----:B------:R-:W-:Y:S02]  /*1f40*/  UIADD3 UR6, UR58, 0x806, URZ ;  /* 0x000008063a067890 */ /* 0x000fe4000fffe03f */
[----:B------:R-:W-:Y:S02]  /*1f50*/  ULOP3.LUT UR52, UR59, 0x2, URZ, 0xfc, !UPT ;  /* 0x000000023b347892 */ /* 0x000fe4000f8efc3f */
[----:B------:R-:W-:-:S02]  /*1f60*/  ULOP3.LUT UR48, UR59, 0x4, URZ, 0xfc, !UPT ;  /* 0x000000043b307892 */ /* 0x000fc4000f8efc3f */
[----:B------:R-:W-:Y:S02]  /*1f70*/  ULOP3.LUT UR44, UR59, 0x6, URZ, 0xfc, !UPT ;  /* 0x000000063b2c7892 */ /* 0x000fe4000f8efc3f */
[----:B------:R-:W-:Y:S02]  /*1f80*/  UIADD3 UR40, UR59, 0x400, URZ ;  /* 0x000004003b287890 */ /* 0x000fe4000fffe03f */
[----:B------:R-:W-:Y:S02]  /*1f90*/  UIADD3 UR36, UR59, 0x402, URZ ;  /* 0x000004023b247890 */ /* 0x000fe4000fffe03f */
[----:B------:R-:W-:Y:S02]  /*1fa0*/  UIADD3 UR32, UR59, 0x404, URZ ;  /* 0x000004043b207890 */ /* 0x000fe4000fffe03f */
[----:B------:R-:W-:Y:S02]  /*1fb0*/  UIADD3 UR28, UR59, 0x406, URZ ;  /* 0x000004063b1c7890 */ /* 0x000fe4000fffe03f */
[----:B------:R-:W-:Y:S01]  /*1fc0*/  UIADD3 UR24, UR59, 0x800, URZ ;  /* 0x000008003b187890 */ /* 0x000fe2000fffe03f */
[----:B------:R-:W-:Y:S01]  /*1fd0*/  UMOV UR19, 0x40000040 ;  /* 0x4000004000137882 */ /* 0x000fe20000000000 */
[----:B------:R-:W-:-:S02]  /*1fe0*/  UIADD3 UR20, UR59, 0x802, URZ ;  /* 0x000008023b147890 */ /* 0x000fc4000fffe03f */
[----:B------:R-:W-:Y:S01]  /*1ff0*/  UIADD3 UR16, UR59, 0x804, URZ ;  /* 0x000008043b107890 */ /* 0x000fe2000fffe03f */
[----:B------:R-:W-:Y:S01]  /*2000*/  UMOV UR7, 0x40000040 ;  /* 0x4000004000077882 */ /* 0x000fe20000000000 */
[----:B------:R-:W-:Y:S01]  /*2010*/  UIADD3 UR4, UR59, 0x806, URZ ;  /* 0x000008063b047890 */ /* 0x000fe2000fffe03f */
[----:B------:R-:W-:Y:S01]  /*2020*/  UMOV UR33, 0x40000040 ;  /* 0x4000004000217882 */ /* 0x000fe20000000000 */
[----:B------:R-:W-:Y:S01]  /*2030*/  UMOV UR29, 0x40000040 ;  /* 0x40000040001d7882 */ /* 0x000fe20000000000 */
[----:B------:R-:W-:Y:S01]  /*2040*/  UMOV UR25, 0x40000040 ;  /* 0x4000004000197882 */ /* 0x000fe20000000000 */
[----:B------:R-:W-:Y:S01]  /*2050*/  UMOV UR21, 0x40000040 ;  /* 0x4000004000157882 */ /* 0x000fe20000000000 */
[----:B------:R-:W-:Y:S01]  /*2060*/  UMOV UR17, 0x40000040 ;  /* 0x4000004000117882 */ /* 0x000fe20000000000 */
[----:B------:R-:W-:Y:S01]  /*2070*/  UMOV UR5, 0x40000040 ;  /* 0x4000004000057882 */ /* 0x000fe20000000000 */
[----:B------:R-:W-:Y:S05]  /*2080*/  @P0 EXIT ;  /* 0x000000000000094d */ /* 0x000fea0003800000 */
[----:B------:R-:W-:Y:S01]  /*2090*/  ULDC UR8, c[0x0][0x21c] ;  /* 0x0000870000087ab9 */ /* 0x000fe20000000800 */
[----:B------:R-:W-:Y:S01]  /*20a0*/  UMOV UR61, 0x1 ;  /* 0x00000001003d7882 */ /* 0x000fe20000000000 */
[----:B------:R-:W-:Y:S01]  /*20b0*/  UIADD3 UR15, UR8, -0x1, URZ ;  /* 0xffffffff080f7890 */ /* 0x000fe2000fffe03f */
[----:B------:R-:W1:Y:S01]  /*20c0*/  SYNCS.PHASECHK.TRANS64.TRYWAIT P0, [UR14], RZ ;  /* 0x000000ffff0075a7 */ /* 0x000e62000800014e */
[----:B------:R-:W-:Y:S02]  /*20d0*/  UISETP.GT.AND UP0, UPT, UR8, URZ, UPT ;  /* 0x0000003f0800728c */ /* 0x000fe4000bf04270 */
[----:B------:R-:W-:-:S04]  /*20e0*/  USHF.R.S32.HI UR60, URZ, 0x1f, UR15 ;  /* 0x0000001f3f3c7899 */ /* 0x000fc8000801140f */
[----:B------:R-:W-:-:S03]  /*20f0*/  ULEA.HI UR15, UR60, UR15, URZ, 0x7 ;  /* 0x0000000f3c0f7291 */ /* 0x000fc6000f8f383f */
[----:B------:R-:W-:Y:S02]  /*2100*/  UMOV UR60, 0x0 ;  /* 0x00000000003c7882 */ /* 0x000fe40000000000 */
[----:B------:R-:W-:Y:S02]  /*2110*/  @UP0 UIMAD.WIDE UR56, UR15, 0x2000000, UR60 ;  /* 0x020000000f3808a5 */ /* 0x000fe4000f8e023c */
[----:B------:R-:W-:Y:S01]  /*2120*/  UIADD3 UR15, -UR8, URZ, URZ ;  /* 0x0000003f080f7290 */ /* 0x000fe2000fffe13f */
[----:B------:R-:W-:-:S03]  /*2130*/  ULDC UR61, c[0x0][0x210] ;  /* 0x00008400003d7ab9 */ /* 0x000fc60000000800 */
[----:B------:R-:W-:Y:S02]  /*2140*/  USHF.R.S32.HI UR15, URZ, 0x1f, UR15 ;  /* 0x0000001f3f0f7899 */ /* 0x000fe4000801140f */
[----:B------:R-:W-:Y:S02]  /*2150*/  UIADD3 UR56, UR8, -UR61, URZ ;  /* 0x8000003d08387290 */ /* 0x000fe4000fffe03f */
[----:B------:R-:W-:-:S04]  /*2160*/  ULEA.HI UR15, UR15, -UR8, URZ, 0x7 ;  /* 0x800000080f0f7291 */ /* 0x000fc8000f8f383f */
[----:B------:R-:W-:-:S04]  /*2170*/  USHF.R.S32.HI UR15, URZ, 0x7, UR15 ;  /* 0x000000073f0f7899 */ /* 0x000fc8000801140f */
[----:B------:R-:W-:-:S03]  /*2180*/  UIADD3 UR60, -UR15, URZ, URZ ;  /* 0x0000003f0f3c7290 */ /* 0x000fc6000fffe13f */
[----:B------:R-:W-:Y:S02]  /*2190*/  ULDC UR15, c[0x0][0x48c] ;  /* 0x00012300000f7ab9 */ /* 0x000fe40000000800 */
[----:B------:R-:W-:Y:S02]  /*21a0*/  UIADD3 UR15, -UR10, UR15, URZ ;  /* 0x0000000f0a0f7290 */ /* 0x000fe4000fffe13f */
[----:B------:R-:W-:Y:S02]  /*21b0*/  @UP0 UMOV UR60, UR57 ;  /* 0x00000039003c0c82 */ /* 0x000fe40008000000 */
[----:B------:R-:W-:-:S04]  /*21c0*/  ULEA UR15, UR15, UR56, 0x7 ;  /* 0x000000380f0f7291 */ /* 0x000fc8000f8e383f */
[----:B------:R-:W-:Y:S02]  /*21d0*/  UIADD3 UR56, UR15, -0x1, URZ ;  /* 0xffffffff0f387890 */ /* 0x000fe4000fffe03f */
[----:B------:R-:W-:Y:S02]  /*21e0*/  UISETP.GT.AND UP0, UPT, UR15, URZ, UPT ;  /* 0x0000003f0f00728c */ /* 0x000fe4000bf04270 */
[----:B------:R-:W-:-:S04]  /*21f0*/  USHF.R.S32.HI UR57, URZ, 0x1f, UR56 ;  /* 0x0000001f3f397899 */ /* 0x000fc80008011438 */
[----:B------:R-:W-:Y:S02]  /*2200*/  ULEA.HI UR57, UR57, UR56, URZ, 0x7 ;  /* 0x0000003839397291 */ /* 0x000fe4000f8f383f */
[----:B------:R-:W-:Y:S02]  /*2210*/  UIADD3 UR56, -UR15, URZ, URZ ;  /* 0x0000003f0f387290 */ /* 0x000fe4000fffe13f */
[----:B------:R-:W-:Y:S02]  /*2220*/  ULEA.HI.SX32 UR57, UR57, 0x1, 0x19 ;  /* 0x0000000139397891 */ /* 0x000fe4000f8fca3f */
[----:B------:R-:W-:-:S04]  /*2230*/  USHF.R.S32.HI UR56, URZ, 0x1f, UR56 ;  /* 0x0000001f3f387899 */ /* 0x000fc80008011438 */
[----:B------:R-:W-:-:S04]  /*2240*/  ULEA.HI UR56, UR56, -UR15, URZ, 0x7 ;  /* 0x8000000f38387291 */ /* 0x000fc8000f8f383f */
[----:B------:R-:W-:-:S04]  /*2250*/  USHF.R.S32.HI UR56, URZ, 0x7, UR56 ;  /* 0x000000073f387899 */ /* 0x000fc80008011438 */
[----:B------:R-:W-:-:S07]  /*2260*/  UIADD3 UR56, -UR56, URZ, URZ ;  /* 0x0000003f38387290 */ /* 0x000fce000fffe13f */
[----:B------:R-:W-:Y:S01]  /*2270*/  @!UP0 UMOV UR57, UR56 ;  /* 0x0000003800398c82 */ /* 0x000fe20008000000 */
[----:B-1----:R-:W-:Y:S05]  /*2280*/  @!P0 BRA `(.L_x_11) ;  /* 0x0000009800cc8947 */ /* 0x002fea0003800000 */
.L_x_38:
[----:B------:R-:W2:Y:S01]  /*2290*/  SYNCS.PHASECHK.TRANS64.TRYWAIT P0, [UR14+0x10], RZ ;  /* 0x000010ffff0075a7 */ /* 0x000ea2000800014e */
[----:B------:R-:W-:Y:S01]  /*22a0*/  UISETP.LT.AND UP0, UPT, UR57, UR60, UPT ;  /* 0x0000003c3900728c */ /* 0x000fe2000bf01270 */
[----:B------:R-:W-:-:S03]  /*22b0*/  UMOV UR56, UR59 ;  /* 0x0000003b00387c82 */ /* 0x000fc60008000000 */
[----:B------:R-:W-:-:S03]  /*22c0*/  USEL UR60, UR57, UR60, UP0 ;  /* 0x0000003c393c7287 */ /* 0x000fc60008000000 */
[----:B------:R-:W-:Y:S01]  /*22d0*/  UMOV UR57, 0x40000040 ;  /* 0x4000004000397882 */ /* 0x000fe20000000000 */
[----:B--2---:R-:W-:Y:S08]  /*22e0*/  @P0 BRA `(.L_x_12) ;  /* 0x0000000000080947 */ /* 0x004ff00003800000 */
[----:B------:R-:W2:Y:S02]  /*22f0*/  SYNCS.PHASECHK.TRANS64.TRYWAIT P0, [UR14+0x10], RZ ;  /* 0x000010ffff0075a7 */ /* 0x000ea4000800014e */
[----:B--2---:R-:W-:Y:S05]  /*2300*/  @!P0 BRA `(.L_x_13) ;  /* 0x0000009800c48947 */ /* 0x004fea0003800000 */
.L_x_12:
[----:B------:R-:W-:Y:S01]  /*2310*/  WARPGROUP.ARRIVE ;  /* 0x00000000000079c5 */ /* 0x000fe20000000000 */
[----:B------:R-:W-:Y:S01]  /*2320*/  UMOV UR59, 0x40000040 ;  /* 0x40000040003b7882 */ /* 0x000fe20000000000 */
[----:B-1----:R-:W-:Y:S01]  /*2330*/  IMAD.IADD R5, R3, 0x1, R3 ;  /* 0x0000000103057824 */ /* 0x002fe200078e0203 */
[----:B------:R-:W-:Y:S01]  /*2340*/  ULOP3.LUT UR10, URZ, UR10, URZ, 0x33, !UPT ;  /* 0x0000000a3f0a7292 */ /* 0x000fe2000f8e333f */
[----:B------:R-:W-:Y:S01]  /*2350*/  IMAD.MOV.U32 R21, RZ, RZ, -0x1 ;  /* 0xffffffffff157424 */ /* 0x000fe200078e00ff */
[----:B------:R-:W-:Y:S01]  /*2360*/  UIADD3 UR15, UR15, -0x80, URZ ;  /* 0xffffff800f0f7890 */ /* 0x000fe2000fffe03f */
[----:B------:R-:W-:Y:S01]  /*2370*/  HGMMA.64x128x16.F32 R24, gdesc[UR56], RZ, !UPT ;  /* 0x01e00000381879f0 */ /* 0x000fe2000c7008ff */
[----:B------:R-:W-:Y:S01]  /*2380*/  IMAD.MOV R5, RZ, RZ, -R5 ;  /* 0x000000ffff057224 */ /* 0x000fe200078e0a05 */
[----:B------:R-:W-:Y:S01]  /*2390*/  ULDC UR59, c[0x0][0x48c] ;  /* 0x00012300003b7ab9 */ /* 0x000fe20000000800 */
[----:B------:R-:W-:Y:S01]  /*23a0*/  CS2R R98, SRZ ;  /* 0x0000000000627805 */ /* 0x000fe2000001ff00 */
[----:B------:R-:W-:Y:S01]  /*23b0*/  UIADD3 UR10, UR10, UR59, URZ ;  /* 0x0000003b0a0a7290 */ /* 0x000fe2000fffe03f */
[----:B------:R-:W-:-:S02]  /*23c0*/  CS2R R100, SRZ ;  /* 0x0000000000647805 */ /* 0x000fc4000001ff00 */
[----:B------:R-:W-:Y:S02]  /*23d0*/  PRMT R5, R5, 0x7710, RZ ;  /* 0x0000771005057816 */ /* 0x000fe400000000ff */
[----:B------:R-:W-:Y:S01]  /*23e0*/  CS2R R102, SRZ ;  /* 0x0000000000667805 */ /* 0x000fe2000001ff00 */
[----:B------:R-:W-:Y:S01]  /*23f0*/  USHF.L.U32 UR10, UR10, 0x7, URZ ;  /* 0x000000070a0a7899 */ /* 0x000fe2000800063f */
[----:B------:R-:W-:Y:S02]  /*2400*/  CS2R R104, SRZ ;  /* 0x0000000000687805 */ /* 0x000fe4000001ff00 */
[----:B------:R-:W-:Y:S02]  /*2410*/  LOP3.LUT R5, R5, 0xffff, RZ, 0xc0, !PT ;  /* 0x0000ffff05057812 */ /* 0x000fe400078ec0ff */
[----:B------:R-:W-:Y:S02]  /*2420*/  CS2R R106, SRZ ;  /* 0x00000000006a7805 */ /* 0x000fe4000001ff00 */
[----:B------:R-:W-:-:S02]  /*2430*/  CS2R R108, SRZ ;  /* 0x00000000006c7805 */ /* 0x000fc4000001ff00 */
[----:B------:R-:W-:Y:S02]  /*2440*/  CS2R R110, SRZ ;  /* 0x00000000006e7805 */ /* 0x000fe4000001ff00 */
[----:B------:R-:W-:Y:S02]  /*2450*/  PRMT R5, R5, 0x8880, RZ ;  /* 0x0000888005057816 */ /* 0x000fe400000000ff */
[----:B------:R-:W-:Y:S02]  /*2460*/  CS2R R112, SRZ ;  /* 0x0000000000707805 */ /* 0x000fe4000001ff00 */
[----:B------:R-:W-:Y:S02]  /*2470*/  CS2R R114, SRZ ;  /* 0x0000000000727805 */ /* 0x000fe4000001ff00 */
[----:B------:R-:W-:Y:S02]  /*2480*/  CS2R R116, SRZ ;  /* 0x0000000000747805 */ /* 0x000fe4000001ff00 */
[----:B------:R-:W-:Y:S01]  /*2490*/  CS2R R118, SRZ ;  /* 0x0000000000767805 */ /* 0x000fe2000001ff00 */
[----:B------:R-:W-:-:S02]  /*24a0*/  VIADD R7, R5, -UR61 ;  /* 0x8000003d05077c36 */ /* 0x000fc40008000000 */
[----:B------:R-:W-:-:S03]  /*24b0*/  VIADD R6, R5, UR8 ;  /* 0x0000000805067c36 */ /* 0x000fc60008000000 */
[----:B------:R-:W-:-:S04]  /*24c0*/  IADD3 R7, R2, UR8, R7 ;  /* 0x0000000802077c10 */ /* 0x000fc8000fffe007 */
[----:B------:R-:W-:Y:S01]  /*24d0*/  IADD3 R12, R7, UR10, RZ ;  /* 0x0000000a070c7c10 */ /* 0x000fe2000fffe0ff */
[----:B------:R-:W-:-:S12]  /*24e0*/  HGMMA.64x128x16.F32 R24, gdesc[UR52], R24 ;  /* 0x01e00000341879f0 */ /* 0x000fd80008700818 */
        /* <DEDUP_REMOVED lines=9> */
[----:B------:R-:W-:Y:S01]  /*2580*/  HGMMA.64x128x16.F32 R24, gdesc[UR4], R24, gsb0 ;  /* 0x01e00000041879f0 */ /* 0x000fe20008000818 */
[----:B------:R-:W-:Y:S01]  /*2590*/  UIADD3 UR4, UR60, -0x1, URZ ;  /* 0xffffffff3c047890 */ /* 0x000fe2000fffe03f */
[----:B------:R-:W-:Y:S01]  /*25a0*/  ULDC UR5, c[0x0][0x480] ;  /* 0x0001200000057ab9 */ /* 0x000fe20000000800 */
[----:B------:R-:W-:-:S04]  /*25b0*/  USHF.R.S32.HI UR6, URZ, 0x1f, UR15 ;  /* 0x0000001f3f067899 */ /* 0x000fc8000801140f */
[----:B------:R-:W-:Y:S01]  /*25c0*/  VIMNMX R5, RZ, UR4, !PT ;  /* 0x00000004ff057c48 */ /* 0x000fe2000ffe0100 */
[----:B------:R-:W-:-:S04]  /*25d0*/  ULEA.HI UR6, UR6, UR15, URZ, 0x7 ;  /* 0x0000000f06067291 */ /* 0x000fc8000f8f383f */
[C---:B------:R-:W-:Y:S01]  /*25e0*/  IMAD R6, R5.reuse, -0x80, R6 ;  /* 0xffffff8005067824 */ /* 0x040fe200078e0206 */
[----:B------:R-:W-:Y:S01]  /*25f0*/  USHF.R.S32.HI UR6, URZ, 0x7, UR6 ;  /* 0x000000073f067899 */ /* 0x000fe20008011406 */
[----:B------:R-:W-:-:S05]  /*2600*/  IMAD R5, R5, -0x80, R12 ;  /* 0xffffff8005057824 */ /* 0x000fca00078e020c */
[C-C-:B------:R-:W-:Y:S02]  /*2610*/  VIADDMNMX R7, R5.reuse, 0x1, R6.reuse, PT ;  /* 0x0000000105077846 */ /* 0x140fe40003800106 */
[----:B------:R-:W-:Y:S02]  /*2620*/  VIADDMNMX R6, R5, 0x9, R6, PT ;  /* 0x0000000905067846 */ /* 0x000fe40003800106 */
[----:B------:R-:W-:Y:S02]  /*2630*/  SHF.R.S32.HI R20, RZ, 0x1f, R7 ;  /* 0x0000001fff147819 */ /* 0x000fe40000011407 */
[----:B------:R-:W-:Y:S02]  /*2640*/  SHF.R.S32.HI R5, RZ, 0x1f, R6 ;  /* 0x0000001fff057819 */ /* 0x000fe40000011406 */
[----:B------:R-:W-:Y:S02]  /*2650*/  LEA.HI R20, R20, R7, RZ, 0x3 ;  /* 0x0000000714147211 */ /* 0x000fe400078f18ff */
[----:B------:R-:W-:-:S02]  /*2660*/  LEA.HI R5, R5, R6, RZ, 0x3 ;  /* 0x0000000605057211 */ /* 0x000fc400078f18ff */
[----:B------:R-:W-:Y:S02]  /*2670*/  LOP3.LUT R22, R20, 0xfffffff8, RZ, 0xc0, !PT ;  /* 0xfffffff814167812 */ /* 0x000fe400078ec0ff */
[----:B------:R-:W-:Y:S02]  /*2680*/  SHF.R.S32.HI R20, RZ, 0x3, R20 ;  /* 0x00000003ff147819 */ /* 0x000fe40000011414 */
[CC--:B------:R-:W-:Y:S02]  /*2690*/  ISETP.NE.AND P0, PT, R7.reuse, R22.reuse, PT ;  /* 0x000000160700720c */ /* 0x0c0fe40003f05270 */
[----:B------:R-:W-:Y:S02]  /*26a0*/  IADD3 R9, -R20, 0x1, RZ ;  /* 0x0000000114097810 */ /* 0x000fe40007ffe1ff */
[C---:B------:R-:W-:Y:S02]  /*26b0*/  ISETP.LT.AND P0, PT, R7.reuse, RZ, P0 ;  /* 0x000000ff0700720c */ /* 0x040fe40000701270 */
[----:B------:R-:W-:-:S11]  /*26c0*/  VIADDMNMX R22, R7, -R22, 0x2, PT ;  /* 0x0000000207167446 */ /* 0x000fd60003800916 */
[----:B------:R-:W-:-:S05]  /*26d0*/  @!P0 IMAD.MOV R9, RZ, RZ, -R20 ;  /* 0x000000ffff098224 */ /* 0x000fca00078e0a14 */
[----:B------:R-:W-:-:S04]  /*26e0*/  IADD3 R22, -R22, R9, R9 ;  /* 0x0000000916167210 */ /* 0x000fc80007ffe109 */
[----:B------:R-:W-:-:S05]  /*26f0*/  VIMNMX R22, R22, -0x20, !PT ;  /* 0xffffffe016167848 */ /* 0x000fca0007fe0100 */
[----:B------:R-:W-:-:S05]  /*2700*/  VIADD R22, R22, 0x20 ;  /* 0x0000002016167836 */ /* 0x000fca0000000000 */
[----:B------:R-:W-:-:S04]  /*2710*/  SHF.R.U32.HI R22, RZ, R22, R21 ;  /* 0x00000016ff167219 */ /* 0x000fc80000011615 */
[C---:B------:R-:W-:Y:S02]  /*2720*/  R2P PR, R22.reuse, 0x7e ;  /* 0x0000007e16007804 */ /* 0x040fe40000000000 */
[----:B------:R-:W-:Y:S01]  /*2730*/  LOP3.LUT R7, R22, 0x1, RZ, 0xc0, !PT ;  /* 0x0000000116077812 */ /* 0x000fe200078ec0ff */
[----:B------:R-:W-:Y:S02]  /*2740*/  WARPGROUP.DEPBAR.LE gsb0, 0x0 ;  /* 0x00008000000079c5 */ /* 0x000fe40000010000 */
[----:B------:R-:W-:Y:S02]  /*2750*/  FSEL R13, R32, -INF , P4 ;  /* 0xff800000200d7808 */ /* 0x000fe40002000000 */
[----:B------:R-:W-:Y:S02]  /*2760*/  FSEL R25, R25, -INF , P1 ;  /* 0xff80000019197808 */ /* 0x000fe40000800000 */
[----:B------:R-:W-:Y:S02]  /*2770*/  FSEL R28, R28, -INF , P2 ;  /* 0xff8000001c1c7808 */ /* 0x000fe40001000000 */
[----:B------:R-:W-:-:S02]  /*2780*/  FSEL R29, R29, -INF , P3 ;  /* 0xff8000001d1d7808 */ /* 0x000fc40001800000 */
[----:B------:R-:W-:Y:S02]  /*2790*/  FSEL R32, R33, -INF , P5 ;  /* 0xff80000021207808 */ /* 0x000fe40002800000 */
[----:B------:R-:W-:Y:S02]  /*27a0*/  FSEL R15, R36, -INF , P6 ;  /* 0xff800000240f7808 */ /* 0x000fe40003000000 */
[----:B------:R-:W-:Y:S02]  /*27b0*/  R2P PR, R22.B1, 0x7f ;  /* 0x0000007f16007804 */ /* 0x000fe40000001000 */
[----:B------:R-:W-:Y:S02]  /*27c0*/  FMNMX R20, R25, R32, !PT ;  /* 0x0000002019147209 */ /* 0x000fe40007800000 */
[----:B------:R-:W-:Y:S02]  /*27d0*/  FMNMX R9, R28, R15, !PT ;  /* 0x0000000f1c097209 */ /* 0x000fe40007800000 */
[----:B------:R-:W-:-:S02]  /*27e0*/  FSEL R40, R40, -INF , P0 ;  /* 0xff80000028287808 */ /* 0x000fc40000000000 */
[----:B------:R-:W-:Y:S02]  /*27f0*/  FSEL R41, R41, -INF , P1 ;  /* 0xff80000029297808 */ /* 0x000fe40000800000 */
[----:B------:R-:W-:Y:S02]  /*2800*/  FSEL R44, R44, -INF , P2 ;  /* 0xff8000002c2c7808 */ /* 0x000fe40001000000 */
[----:B------:R-:W-:Y:S02]  /*2810*/  FSEL R45, R45, -INF , P3 ;  /* 0xff8000002d2d7808 */ /* 0x000fe40001800000 */
[----:B------:R-:W-:Y:S02]  /*2820*/  FSEL R48, R48, -INF , P4 ;  /* 0xff80000030307808 */ /* 0x000fe40002000000 */
[----:B------:R-:W-:Y:S02]  /*2830*/  FSEL R49, R49, -INF , P5 ;  /* 0xff80000031317808 */ /* 0x000fe40002800000 */
[----:B------:R-:W-:-:S02]  /*2840*/  FSEL R52, R52, -INF , P6 ;  /* 0xff80000034347808 */ /* 0x000fc40003000000 */
[----:B------:R-:W-:Y:S02]  /*2850*/  R2P PR, R22.B2, 0x7f ;  /* 0x0000007f16007804 */ /* 0x000fe40000002000 */
[----:B------:R-:W-:Y:S02]  /*2860*/  FMNMX R20, R41, R20, !PT ;  /* 0x0000001429147209 */ /* 0x000fe40007800000 */
[----:B------:R-:W-:Y:S02]  /*2870*/  FMNMX R9, R44, R9, !PT ;  /* 0x000000092c097209 */ /* 0x000fe40007800000 */
[----:B------:R-:W-:Y:S02]  /*2880*/  FSEL R56, R56, -INF , P0 ;  /* 0xff80000038387808 */ /* 0x000fe40000000000 */
[----:B------:R-:W-:Y:S02]  /*2890*/  ISETP.NE.U32.AND P0, PT, R7, 0x1, PT ;  /* 0x000000010700780c */ /* 0x000fe40003f05070 */
[----:B------:R-:W-:-:S02]  /*28a0*/  FSEL R57, R57, -INF , P1 ;  /* 0xff80000039397808 */ /* 0x000fc40000800000 */
[----:B------:R-:W-:Y:S02]  /*28b0*/  FSEL R24, R24, -INF , !P0 ;  /* 0xff80000018187808 */ /* 0x000fe40004000000 */
[----:B------:R-:W-:Y:S02]  /*28c0*/  LOP3.LUT P0, RZ, R22, 0x80, RZ, 0xc0, !PT ;  /* 0x0000008016ff7812 */ /* 0x000fe4000780c0ff */
[----:B------:R-:W-:Y:S02]  /*28d0*/  FSEL R60, R60, -INF , P2 ;  /* 0xff8000003c3c7808 */ /* 0x000fe40001000000 */
[----:B------:R-:W-:Y:S02]  /*28e0*/  FSEL R36, R37, -INF , P0 ;  /* 0xff80000025247808 */ /* 0x000fe40000000000 */
[----:B------:R-:W-:Y:S02]  /*28f0*/  LOP3.LUT P0, RZ, R22, 0x8000, RZ, 0xc0, !PT ;  /* 0x0000800016ff7812 */ /* 0x000fe4000780c0ff */
[----:B------:R-:W-:-:S02]  /*2900*/  FSEL R61, R61, -INF , P3 ;  /* 0xff8000003d3d7808 */ /* 0x000fc40001800000 */
[----:B------:R-:W-:Y:S02]  /*2910*/  FSEL R53, R53, -INF , P0 ;  /* 0xff80000035357808 */ /* 0x000fe40000000000 */
[----:B------:R-:W-:Y:S02]  /*2920*/  LOP3.LUT P0, RZ, R22, 0x800000, RZ, 0xc0, !PT ;  /* 0x0080000016ff7812 */ /* 0x000fe4000780c0ff */
        /* <DEDUP_REMOVED lines=8> */
[----:B------:R-:W-:Y:S02]  /*29b0*/  ISETP.GT.AND P0, PT, R22, -0x1, PT ;  /* 0xffffffff1600780c */ /* 0x000fe40003f04270 */
[----:B------:R-:W-:-:S02]  /*29c0*/  FMNMX R22, R29, R36, !PT ;  /* 0x000000241d167209 */ /* 0x000fc40007800000 */
[----:B------:R-:W-:Y:S02]  /*29d0*/  FMNMX R7, R40, R7, !PT ;  /* 0x0000000728077209 */ /* 0x000fe40007800000 */
[----:B------:R-:W-:Y:S02]  /*29e0*/  FMNMX R22, R45, R22, !PT ;  /* 0x000000162d167209 */ /* 0x000fe40007800000 */
[----:B------:R-:W-:Y:S02]  /*29f0*/  FMNMX R7, R48, R7, !PT ;  /* 0x0000000730077209 */ /* 0x000fe40007800000 */
[----:B------:R-:W-:Y:S02]  /*2a00*/  FMNMX R9, R52, R9, !PT ;  /* 0x0000000934097209 */ /* 0x000fe40007800000 */
[----:B------:R-:W-:Y:S02]  /*2a10*/  FMNMX R22, R53, R22, !PT ;  /* 0x0000001635167209 */ /* 0x000fe40007800000 */
[----:B------:R-:W-:-:S02]  /*2a20*/  FMNMX R7, R56, R7, !PT ;  /* 0x0000000738077209 */ /* 0x000fc40007800000 */
[----:B------:R-:W-:Y:S02]  /*2a30*/  FMNMX R20, R57, R20, !PT ;  /* 0x0000001439147209 */ /* 0x000fe40007800000 */
[----:B------:R-:W-:Y:S02]  /*2a40*/  FMNMX R9, R60, R9, !PT ;  /* 0x000000093c097209 */ /* 0x000fe40007800000 */
[----:B------:R-:W-:Y:S02]  /*2a50*/  FMNMX R22, R61, R22, !PT ;  /* 0x000000163d167209 */ /* 0x000fe40007800000 */
[----:B------:R-:W-:Y:S02]  /*2a60*/  FSEL R73, R73, -INF , P1 ;  /* 0xff80000049497808 */ /* 0x000fe40000800000 */
[----:B------:R-:W-:Y:S02]  /*2a70*/  FSEL R76, R76, -INF , P2 ;  /* 0xff8000004c4c7808 */ /* 0x000fe40001000000 */
[----:B------:R-:W-:-:S02]  /*2a80*/  FSEL R77, R77, -INF , P3 ;  /* 0xff8000004d4d7808 */ /* 0x000fc40001800000 */
[----:B------:R-:W-:Y:S02]  /*2a90*/  FMNMX R7, R64, R7, !PT ;  /* 0x0000000740077209 */ /* 0x000fe40007800000 */
[----:B------:R-:W-:Y:S02]  /*2aa0*/  FMNMX R20, R65, R20, !PT ;  /* 0x0000001441147209 */ /* 0x000fe40007800000 */
[----:B------:R-:W-:Y:S02]  /*2ab0*/  FMNMX R9, R68, R9, !PT ;  /* 0x0000000944097209 */ /* 0x000fe40007800000 */
[----:B------:R-:W-:Y:S02]  /*2ac0*/  FMNMX R22, R69, R22, !PT ;  /* 0x0000001645167209 */ /* 0x000fe40007800000 */
[----:B------:R-:W-:Y:S02]  /*2ad0*/  FSEL R85, R85, -INF , !P0 ;  /* 0xff80000055557808 */ /* 0x000fe40004000000 */
[----:B------:R-:W-:-:S02]  /*2ae0*/  FSEL R80, R80, -INF , P4 ;  /* 0xff80000050507808 */ /* 0x000fc40002000000 */
[----:B------:R-:W-:Y:S02]  /*2af0*/  FSEL R81, R81, -INF , P5 ;  /* 0xff80000051517808 */ /* 0x000fe40002800000 */
[----:B------:R-:W-:Y:S02]  /*2b00*/  FSEL R84, R84, -INF , P6 ;  /* 0xff80000054547808 */ /* 0x000fe40003000000 */
[----:B------:R-:W-:Y:S02]  /*2b10*/  FMNMX R7, R72, R7, !PT ;  /* 0x0000000748077209 */ /* 0x000fe40007800000 */
[----:B------:R-:W-:Y:S02]  /*2b20*/  FMNMX R20, R73, R20, !PT ;  /* 0x0000001449147209 */ /* 0x000fe40007800000 */
[----:B------:R-:W-:Y:S02]  /*2b30*/  FMNMX R9, R76, R9, !PT ;  /* 0x000000094c097209 */ /* 0x000fe40007800000 */
[----:B------:R-:W-:-:S02]  /*2b40*/  FMNMX R22, R77, R22, !PT ;  /* 0x000000164d167209 */ /* 0x000fc40007800000 */
[----:B------:R-:W-:Y:S02]  /*2b50*/  FMNMX R7, R80, R7, !PT ;  /* 0x0000000750077209 */ /* 0x000fe40007800000 */
[----:B------:R-:W-:Y:S02]  /*2b60*/  FMNMX R20, R81, R20, !PT ;  /* 0x0000001451147209 */ /* 0x000fe40007800000 */
[----:B------:R-:W-:Y:S02]  /*2b70*/  FMNMX R9, R84, R9, !PT ;  /* 0x0000000954097209 */ /* 0x000fe40007800000 */
[----:B------:R-:W-:Y:S02]  /*2b80*/  FMNMX R22, R85, R22, !PT ;  /* 0x0000001655167209 */ /* 0x000fe40007800000 */
[----:B------:R-:W-:Y:S02]  /*2b90*/  FMNMX R7, R7, R20, !PT ;  /* 0x0000001407077209 */ /* 0x000fe40007800000 */
[----:B------:R-:W-:-:S02]  /*2ba0*/  FMNMX R22, R9, R22, !PT ;  /* 0x0000001609167209 */ /* 0x000fc40007800000 */
[----:B------:R-:W-:Y:S02]  /*2bb0*/  SHF.R.S32.HI R9, RZ, 0x3, R5 ;  /* 0x00000003ff097819 */ /* 0x000fe40000011405 */
[----:B------:R-:W-:Y:S02]  /*2bc0*/  FMNMX R22, R7, R22, !PT ;  /* 0x0000001607167209 */ /* 0x000fe40007800000 */
[----:B------:R-:W-:-:S03]  /*2bd0*/  IADD3 R17, -R9, 0x1, RZ ;  /* 0x0000000109117810 */ /* 0x000fc60007ffe1ff */
[----:B------:R-:W1:Y:S02]  /*2be0*/  SHFL.BFLY PT, R7, R22, 0x2, 0x1f ;  /* 0x0c401f0016077f89 */ /* 0x000e6400000e0000 */
[----:B-1----:R-:W-:Y:S02]  /*2bf0*/  FMNMX R19, R22, R7, !PT ;  /* 0x0000000716137209 */ /* 0x002fe40007800000 */
[----:B------:R-:W-:-:S03]  /*2c00*/  LOP3.LUT R7, R5, 0xfffffff8, RZ, 0xc0, !PT ;  /* 0xfffffff805077812 */ /* 0x000fc600078ec0ff */
[----:B------:R-:W1:Y:S01]  /*2c10*/  SHFL.BFLY PT, R20, R19, 0x1, 0x1f ;  /* 0x0c201f0013147f89 */ /* 0x000e6200000e0000 */
[----:B------:R-:W-:-:S04]  /*2c20*/  ISETP.NE.AND P0, PT, R6, R7, PT ;  /* 0x000000070600720c */ /* 0x000fc80003f05270 */
[C---:B------:R-:W-:Y:S02]  /*2c30*/  ISETP.LT.AND P0, PT, R6.reuse, RZ, P0 ;  /* 0x000000ff0600720c */ /* 0x040fe40000701270 */
[----:B------:R-:W-:-:S11]  /*2c40*/  VIADDMNMX R6, R6, -R7, 0x2, PT ;  /* 0x0000000206067446 */ /* 0x000fd60003800907 */
[----:B------:R-:W-:-:S05]  /*2c50*/  @!P0 IMAD.MOV R17, RZ, RZ, -R9 ;  /* 0x000000ffff118224 */ /* 0x000fca00078e0a09 */
[----:B------:R-:W-:Y:S02]  /*2c60*/  IADD3 R6, -R6, R17, R17 ;  /* 0x0000001106067210 */ /* 0x000fe40007ffe111 */
[----:B-1----:R-:W-:Y:S02]  /*2c70*/  FMNMX R5, R19, R20, !PT ;  /* 0x0000001413057209 */ /* 0x002fe40007800000 */
[----:B------:R-:W-:Y:S02]  /*2c80*/  VIMNMX R6, R6, -0x20, !PT ;  /* 0xffffffe006067848 */ /* 0x000fe40007fe0100 */
[C---:B------:R-:W-:Y:S02]  /*2c90*/  FSETP.NEU.AND P1, PT, R5.reuse, -INF , PT ;  /* 0xff8000000500780b */ /* 0x040fe40003f2d000 */
[----:B------:R-:W-:Y:S02]  /*2ca0*/  IADD3 R6, R6, 0x20, RZ ;  /* 0x0000002006067810 */ /* 0x000fe40007ffe0ff */
[----:B------:R-:W-:-:S02]  /*2cb0*/  FSEL R7, R5, RZ, P1 ;  /* 0x000000ff05077208 */ /* 0x000fc40000800000 */
[----:B------:R-:W-:-:S03]  /*2cc0*/  SHF.R.U32.HI R6, RZ, R6, R21 ;  /* 0x00000006ff067219 */ /* 0x000fc60000011615 */
[----:B------:R-:W-:Y:S01]  /*2cd0*/  FMUL R97, R7, UR5 ;  /* 0x0000000507617c20 */ /* 0x000fe20008400000 */
[C---:B------:R-:W-:Y:S02]  /*2ce0*/  R2P PR, R6.reuse, 0x7e ;  /* 0x0000007e06007804 */ /* 0x040fe40000000000 */
[----:B------:R-:W-:Y:S01]  /*2cf0*/  LOP3.LUT R17, R6, 0x1, RZ, 0xc0, !PT ;  /* 0x0000000106117812 */ /* 0x000fe200078ec0ff */
[--C-:B------:R-:W-:Y:S01]  /*2d00*/  FFMA R21, R15, UR5, -R97.reuse ;  /* 0x000000050f157c23 */ /* 0x100fe20008000861 */
[--C-:B------:R-:W-:Y:S01]  /*2d10*/  FFMA R7, R24, UR5, -R97.reuse ;  /* 0x0000000518077c23 */ /* 0x100fe20008000861 */
[----:B------:R-:W-:Y:S01]  /*2d20*/  FSEL R19, R27, -INF , P1 ;  /* 0xff8000001b137808 */ /* 0x000fe20000800000 */
        /* <DEDUP_REMOVED lines=10> */
[----:B------:R-:W1:Y:S01]  /*2dd0*/  MUFU.EX2 R7, R7 ;  /* 0x0000000700077308 */ /* 0x000e620000000800 */
[----:B------:R-:W-:Y:S01]  /*2de0*/  R2P PR, R6.B1, 0x7f ;  /* 0x0000007f06007804 */ /* 0x000fe20000001000 */
[--C-:B------:R-:W-:Y:S01]  /*2df0*/  FFMA R9, R28, UR5, -R97.reuse ;  /* 0x000000051c097c23 */ /* 0x100fe20008000861 */
[----:B------:R-:W-:Y:S01]  /*2e00*/  FMNMX R32, R19, R92, !PT ;  /* 0x0000005c13207209 */ /* 0x000fe20007800000 */
[--C-:B------:R-:W-:Y:S01]  /*2e10*/  FFMA R22, R29, UR5, -R97.reuse ;  /* 0x000000051d167c23 */ /* 0x100fe20008000861 */
[--C-:B------:R-:W-:Y:S01]  /*2e20*/  FFMA R13, R13, UR5, -R97.reuse ;  /* 0x000000050d0d7c23 */ /* 0x100fe20008000861 */
[----:B------:R-:W-:Y:S01]  /*2e30*/  FSEL R89, R42, -INF , P0 ;  /* 0xff8000002a597808 */ /* 0x000fe20000000000 */
[--C-:B------:R-:W-:Y:S01]  /*2e40*/  FFMA R35, R68, UR5, -R97.reuse ;  /* 0x0000000544237c23 */ /* 0x100fe20008000861 */
[----:B------:R-:W-:Y:S01]  /*2e50*/  FSEL R91, R43, -INF , P1 ;  /* 0xff8000002b5b7808 */ /* 0x000fe20000800000 */
[----:B------:R-:W2:Y:S01]  /*2e60*/  MUFU.EX2 R20, R20 ;  /* 0x0000001400147308 */ /* 0x000ea20000000800 */
[----:B------:R-:W-:Y:S01]  /*2e70*/  FSEL R93, R46, -INF , P2 ;  /* 0xff8000002e5d7808 */ /* 0x000fe20001000000 */
[--C-:B------:R-:W-:Y:S01]  /*2e80*/  FFMA R43, R72, UR5, -R97.reuse ;  /* 0x00000005482b7c23 */ /* 0x100fe20008000861 */
[----:B------:R-:W-:Y:S01]  /*2e90*/  FSEL R94, R47, -INF , P3 ;  /* 0xff8000002f5e7808 */ /* 0x000fe20001800000 */
[--C-:B------:R-:W-:Y:S01]  /*2ea0*/  FFMA R46, R73, UR5, -R97.reuse ;  /* 0x00000005492e7c23 */ /* 0x100fe20008000861 */
[----:B------:R-:W-:Y:S01]  /*2eb0*/  FSEL R95, R50, -INF , P4 ;  /* 0xff800000325f7808 */ /* 0x000fe20002000000 */
[--C-:B------:R-:W-:Y:S01]  /*2ec0*/  FFMA R34, R45, UR5, -R97.reuse ;  /* 0x000000052d227c23 */ /* 0x100fe20008000861 */
[----:B------:R-:W-:Y:S01]  /*2ed0*/  FSEL R51, R51, -INF , P5 ;  /* 0xff80000033337808 */ /* 0x000fe20002800000 */
[----:B------:R-:W-:Y:S01]  /*2ee0*/  MUFU.EX2 R9, R9 ;  /* 0x0000000900097308 */ /* 0x000fe20000000800 */
[----:B------:R-:W-:Y:S01]  /*2ef0*/  FSEL R96, R54, -INF , P6 ;  /* 0xff80000036607808 */ /* 0x000fe20003000000 */
[--C-:B------:R-:W-:Y:S01]  /*2f00*/  FFMA R45, R76, UR5, -R97.reuse ;  /* 0x000000054c2d7c23 */ /* 0x100fe20008000861 */
[----:B------:R-:W-:Y:S01]  /*2f10*/  R2P PR, R6.B2, 0x7f ;  /* 0x0000007f06007804 */ /* 0x000fe20000002000 */
[--C-:B------:R-:W-:Y:S01]  /*2f20*/  FFMA R47, R80, UR5, -R97.reuse ;  /* 0x00000005502f7c23 */ /* 0x100fe20008000861 */
[----:B------:R-:W-:Y:S01]  /*2f30*/  FMNMX R40, R91, R32, !PT ;  /* 0x000000205b287209 */ /* 0x000fe20007800000 */
[--C-:B------:R-:W-:Y:S01]  /*2f40*/  FFMA R32, R53, UR5, -R97.reuse ;  /* 0x0000000535207c23 */ /* 0x100fe20008000861 */
[--C-:B------:R-:W-:Y:S01]  /*2f50*/  FFMA R23, R48, UR5, -R97.reuse ;  /* 0x0000000530177c23 */ /* 0x100fe20008000861 */
[----:B------:R-:W-:Y:S01]  /*2f60*/  FSEL R58, R58, -INF , P0 ;  /* 0xff8000003a3a7808 */ /* 0x000fe20000000000 */
[----:B------:R-:W-:Y:S01]  /*2f70*/  MUFU.EX2 R22, R22 ;  /* 0x0000001600167308 */ /* 0x000fe20000000800 */
[----:B------:R-:W-:Y:S01]  /*2f80*/  ISETP.NE.U32.AND P0, PT, R17, 0x1, PT ;  /* 0x000000011100780c */ /* 0x000fe20003f05070 */
[--C-:B------:R-:W-:Y:S01]  /*2f90*/  FFMA R29, R52, UR5, -R97.reuse ;  /* 0x00000005341d7c23 */ /* 0x100fe20008000861 */
[----:B------:R-:W-:Y:S01]  /*2fa0*/  FSEL R59, R59, -INF , P1 ;  /* 0xff8000003b3b7808 */ /* 0x000fe20000800000 */
[--C-:B------:R-:W-:Y:S01]  /*2fb0*/  FFMA R48, R61, UR5, -R97.reuse ;  /* 0x000000053d307c23 */ /* 0x100fe20008000861 */
[----:B------:R-:W-:Y:S01]  /*2fc0*/  FSEL R15, R26, -INF , !P0 ;  /* 0xff8000001a0f7808 */ /* 0x000fe20004000000 */
[--C-:B------:R-:W-:Y:S01]  /*2fd0*/  FFMA R26, R36, UR5, -R97.reuse ;  /* 0x00000005241a7c23 */ /* 0x100fe20008000861 */
[----:B------:R-:W-:Y:S01]  /*2fe0*/  LOP3.LUT P0, RZ, R6, 0x80, RZ, 0xc0, !PT ;  /* 0x0000008006ff7812 */ /* 0x000fe2000780c0ff */
[----:B------:R-:W-:Y:S01]  /*2ff0*/  MUFU.EX2 R13, R13 ;  /* 0x0000000d000d7308 */ /* 0x000fe20000000800 */
[----:B------:R-:W-:Y:S01]  /*3000*/  FSEL R62, R62, -INF , P2 ;  /* 0xff8000003e3e7808 */ /* 0x000fe20001000000 */
[--C-:B------:R-:W-:Y:S01]  /*3010*/  FFMA R52, R81, UR5, -R97.reuse ;  /* 0x0000000551347c23 */ /* 0x100fe20008000861 */
[----:B------:R-:W-:Y:S01]  /*3020*/  FSEL R39, R39, -INF , P0 ;  /* 0xff80000027277808 */ /* 0x000fe20000000000 */
[--C-:B------:R-:W-:Y:S01]  /*3030*/  FFMA R30, R41, UR5, -R97.reuse ;  /* 0x00000005291e7c23 */ /* 0x100fe20008000861 */
[----:B------:R-:W-:Y:S01]  /*3040*/  LOP3.LUT P0, RZ, R6, 0x8000, RZ, 0xc0, !PT ;  /* 0x0000800006ff7812 */ /* 0x000fe2000780c0ff */
[--C-:B------:R-:W-:Y:S01]  /*3050*/  FFMA R41, R60, UR5, -R97.reuse ;  /* 0x000000053c297c23 */ /* 0x100fe20008000861 */
[----:B------:R-:W-:Y:S01]  /*3060*/  FSEL R63, R63, -INF , P3 ;  /* 0xff8000003f3f7808 */ /* 0x000fe20001800000 */
[----:B------:R-:W-:Y:S01]  /*3070*/  MUFU.EX2 R24, R24 ;  /* 0x0000001800187308 */ /* 0x000fe20000000800 */
[----:B------:R-:W-:Y:S01]  /*3080*/  FSEL R55, R55, -INF , P0 ;  /* 0xff80000037377808 */ /* 0x000fe20000000000 */
[--C-:B------:R-:W-:Y:S01]  /*3090*/  FFMA R42, R65, UR5, -R97.reuse ;  /* 0x00000005412a7c23 */ /* 0x100fe20008000861 */
[----:B------:R-:W-:Y:S01]  /*30a0*/  LOP3.LUT P0, RZ, R6, 0x800000, RZ, 0xc0, !PT ;  /* 0x0080000006ff7812 */ /* 0x000fe2000780c0ff */
[--C-:B------:R-:W-:Y:S01]  /*30b0*/  FFMA R28, R49, UR5, -R97.reuse ;  /* 0x00000005311c7c23 */ /* 0x100fe20008000861 */
[----:B------:R-:W-:Y:S01]  /*30c0*/  FSEL R66, R66, -INF , P4 ;  /* 0xff80000042427808 */ /* 0x000fe20002000000 */
[--C-:B------:R-:W-:Y:S01]  /*30d0*/  FFMA R50, R77, UR5, -R97.reuse ;  /* 0x000000054d327c23 */ /* 0x100fe20008000861 */
[----:B------:R-:W-:Y:S01]  /*30e0*/  FSEL R71, R71, -INF , P0 ;  /* 0xff80000047477808 */ /* 0x000fe20000000000 */
[----:B------:R-:W-:Y:S01]  /*30f0*/  MUFU.EX2 R21, R21 ;  /* 0x0000001500157308 */ /* 0x000fe20000000800 */
[----:B------:R-:W-:Y:S01]  /*3100*/  FSEL R67, R67, -INF , P5 ;  /* 0xff80000043437808 */ /* 0x000fe20002800000 */
[--C-:B------:R-:W-:Y:S01]  /*3110*/  FFMA R49, R84, UR5, -R97.reuse ;  /* 0x0000000554317c23 */ /* 0x100fe20008000861 */
[----:B------:R-:W-:Y:S01]  /*3120*/  FSEL R70, R70, -INF , P6 ;  /* 0xff80000046467808 */ /* 0x000fe20003000000 */
[----:B------:R-:W-:Y:S01]  /*3130*/  FFMA R54, R85, UR5, -R97 ;  /* 0x0000000555367c23 */ /* 0x000fe20008000861 */
[----:B------:R-:W-:-:S02]  /*3140*/  R2P PR, R6.B3, 0x7f ;  /* 0x0000007f06007804 */ /* 0x000fc40000003000 */
[----:B------:R-:W-:Y:S02]  /*3150*/  CS2R R84, SRZ ;  /* 0x0000000000547805 */ /* 0x000fe4000001ff00 */
[----:B------:R-:W-:Y:S01]  /*3160*/  FMNMX R36, R37, R38, !PT ;  /* 0x0000002625247209 */ /* 0x000fe20007800000 */
[----:B------:R-:W-:Y:S01]  /*3170*/  MUFU.EX2 R26, R26 ;  /* 0x0000001a001a7308 */ /* 0x000fe20000000800 */
[----:B------:R-:W-:Y:S02]  /*3180*/  FMNMX R17, R88, R39, !PT ;  /* 0x0000002758117209 */ /* 0x000fe40007800000 */
[----:B------:R-:W-:Y:S02]  /*3190*/  FSEL R74, R74, -INF , P0 ;  /* 0xff8000004a4a7808 */ /* 0x000fe40000000000 */
[----:B------:R-:W-:Y:S02]  /*31a0*/  ISETP.GT.AND P0, PT, R6, -0x1, PT ;  /* 0xffffffff0600780c */ /* 0x000fe40003f04270 */
[----:B------:R-:W-:Y:S01]  /*31b0*/  FMNMX R6, R15, R90, !PT ;  /* 0x0000005a0f067209 */ /* 0x000fe20007800000 */
[----:B------:R-:W-:Y:S01]  /*31c0*/  MUFU.EX2 R25, R25 ;  /* 0x0000001900197308 */ /* 0x000fe20000000800 */
[----:B------:R-:W-:-:S02]  /*31d0*/  FMNMX R31, R93, R36, !PT ;  /* 0x000000245d1f7209 */ /* 0x000fc40007800000 */
[----:B------:R-:W-:Y:S02]  /*31e0*/  FMNMX R6, R89, R6, !PT ;  /* 0x0000000659067209 */ /* 0x000fe40007800000 */
[----:B------:R-:W-:Y:S02]  /*31f0*/  FMNMX R36, R94, R17, !PT ;  /* 0x000000115e247209 */ /* 0x000fe40007800000 */
[----:B------:R-:W-:Y:S01]  /*3200*/  FMNMX R17, R95, R6, !PT ;  /* 0x000000065f117209 */ /* 0x000fe20007800000 */
[----:B------:R-:W-:Y:S01]  /*3210*/  MUFU.EX2 R30, R30 ;  /* 0x0000001e001e7308 */ /* 0x000fe20000000800 */
[----:B------:R-:W-:Y:S02]  /*3220*/  FMNMX R40, R51, R40, !PT ;  /* 0x0000002833287209 */ /* 0x000fe40007800000 */
[----:B------:R-:W-:Y:S01]  /*3230*/  FMNMX R33, R96, R31, !PT ;  /* 0x0000001f60217209 */ /* 0x000fe20007800000 */
[----:B------:R-:W-:Y:S01]  /*3240*/  FFMA R31, R56, UR5, -R97 ;  /* 0x00000005381f7c23 */ /* 0x000fe20008000861 */
[----:B------:R-:W-:-:S02]  /*3250*/  FMNMX R36, R55, R36, !PT ;  /* 0x0000002437247209 */ /* 0x000fc40007800000 */
[----:B------:R-:W-:Y:S01]  /*3260*/  FMNMX R17, R58, R17, !PT ;  /* 0x000000113a117209 */ /* 0x000fe20007800000 */
[----:B------:R-:W-:Y:S01]  /*3270*/  MUFU.EX2 R27, R27 ;  /* 0x0000001b001b7308 */ /* 0x000fe20000000800 */
[----:B------:R-:W-:Y:S02]  /*3280*/  FMNMX R40, R59, R40, !PT ;  /* 0x000000283b287209 */ /* 0x000fe40007800000 */
[----:B------:R-:W-:Y:S02]  /*3290*/  FMNMX R33, R62, R33, !PT ;  /* 0x000000213e217209 */ /* 0x000fe40007800000 */
[----:B------:R-:W-:Y:S02]  /*32a0*/  FMNMX R36, R63, R36, !PT ;  /* 0x000000243f247209 */ /* 0x000fe40007800000 */
[----:B------:R-:W-:Y:S01]  /*32b0*/  FSEL R75, R75, -INF , P1 ;  /* 0xff8000004b4b7808 */ /* 0x000fe20000800000 */
[----:B------:R-:W-:Y:S01]  /*32c0*/  MUFU.EX2 R34, R34 ;  /* 0x0000002200227308 */ /* 0x000fe20000000800 */
[----:B------:R-:W-:-:S02]  /*32d0*/  FSEL R78, R78, -INF , P2 ;  /* 0xff8000004e4e7808 */ /* 0x000fc40001000000 */
[----:B------:R-:W-:Y:S02]  /*32e0*/  FSEL R79, R79, -INF , P3 ;  /* 0xff8000004f4f7808 */ /* 0x000fe40001800000 */
[----:B------:R-:W-:Y:S02]  /*32f0*/  FMNMX R17, R66, R17, !PT ;  /* 0x0000001142117209 */ /* 0x000fe40007800000 */
[----:B------:R-:W-:Y:S01]  /*3300*/  FMNMX R6, R67, R40, !PT ;  /* 0x0000002843067209 */ /* 0x000fe20007800000 */
[----:B------:R-:W-:Y:S01]  /*3310*/  FFMA R40, R57, UR5, -R97 ;  /* 0x0000000539287c23 */ /* 0x000fe20008000861 */
[----:B------:R-:W-:Y:S01]  /*3320*/  FMNMX R33, R70, R33, !PT ;  /* 0x0000002146217209 */ /* 0x000fe20007800000 */
[----:B------:R-:W-:Y:S01]  /*3330*/  MUFU.EX2 R23, R23 ;  /* 0x0000001700177308 */ /* 0x000fe20000000800 */
[----:B------:R-:W-:Y:S02]  /*3340*/  FMNMX R36, R71, R36, !PT ;  /* 0x0000002447247209 */ /* 0x000fe40007800000 */
[----:B------:R-:W-:-:S02]  /*3350*/  FSEL R87, R87, -INF , !P0 ;  /* 0xff80000057577808 */ /* 0x000fc40004000000 */
[----:B------:R-:W-:Y:S02]  /*3360*/  FSEL R82, R82, -INF , P4 ;  /* 0xff80000052527808 */ /* 0x000fe40002000000 */
[----:B------:R-:W-:Y:S01]  /*3370*/  FSEL R83, R83, -INF , P5 ;  /* 0xff80000053537808 */ /* 0x000fe20002800000 */
[----:B------:R-:W-:Y:S01]  /*3380*/  MUFU.EX2 R28, R28 ;  /* 0x0000001c001c7308 */ /* 0x000fe20000000800 */
[----:B------:R-:W-:Y:S02]  /*3390*/  FSEL R86, R86, -INF , P6 ;  /* 0xff80000056567808 */ /* 0x000fe40003000000 */
[----:B------:R-:W-:Y:S02]  /*33a0*/  FMNMX R17, R74, R17, !PT ;  /* 0x000000114a117209 */ /* 0x000fe40007800000 */
[----:B------:R-:W-:Y:S02]  /*33b0*/  FMNMX R6, R75, R6, !PT ;  /* 0x000000064b067209 */ /* 0x000fe40007800000 */
        /* <DEDUP_REMOVED lines=8> */
[----:B------:R-:W-:Y:S02]  /*3440*/  FMNMX R6, R17, R6, !PT ;  /* 0x0000000611067209 */ /* 0x000fe40007800000 */
[----:B------:R-:W-:-:S02]  /*3450*/  FMNMX R33, R33, R36, !PT ;  /* 0x0000002421217209 */ /* 0x000fc40007800000 */
[----:B------:R-:W-:Y:S01]  /*3460*/  LOP3.LUT P2, RZ, R11, 0x1f, RZ, 0xc0, !PT ;  /* 0x0000001f0bff7812 */ /* 0x000fe2000784c0ff */
[----:B------:R-:W-:Y:S01]  /*3470*/  IMAD.MOV.U32 R11, RZ, RZ, RZ ;  /* 0x000000ffff0b7224 */ /* 0x000fe200078e00ff */
[----:B------:R-:W-:Y:S01]  /*3480*/  FMNMX R6, R6, R33, !PT ;  /* 0x0000002106067209 */ /* 0x000fe20007800000 */
[----:B------:R-:W-:Y:S01]  /*3490*/  FFMA R33, R64, UR5, -R97 ;  /* 0x0000000540217c23 */ /* 0x000fe20008000861 */
[----:B------:R-:W-:Y:S02]  /*34a0*/  MUFU.EX2 R31, R31 ;  /* 0x0000001f001f7308 */ /* 0x000fe40000000800 */
[----:B------:R-:W-:Y:S01]  /*34b0*/  MOV R72, R10 ;  /* 0x0000000a00487202 */ /* 0x000fe20000000f00 */
[----:B------:R-:W3:Y:S05]  /*34c0*/  SHFL.BFLY PT, R17, R6, 0x2, 0x1f ;  /* 0x0c401f0006117f89 */ /* 0x000eea00000e0000 */
[----:B------:R-:W-:Y:S08]  /*34d0*/  MUFU.EX2 R40, R40 ;  /* 0x0000002800287308 */ /* 0x000ff00000000800 */
[----:B------:R-:W-:Y:S08]  /*34e0*/  MUFU.EX2 R41, R41 ;  /* 0x0000002900297308 */ /* 0x000ff00000000800 */
[----:B------:R-:W-:Y:S01]  /*34f0*/  MUFU.EX2 R48, R48 ;  /* 0x0000003000307308 */ /* 0x000fe20000000800 */
[----:B---3--:R-:W-:-:S05]  /*3500*/  FMNMX R17, R6, R17, !PT ;  /* 0x0000001106117209 */ /* 0x008fca0007800000 */
[----:B------:R-:W3:Y:S02]  /*3510*/  SHFL.BFLY PT, R6, R17, 0x1, 0x1f ;  /* 0x0c201f0011067f89 */ /* 0x000ee400000e0000 */
[----:B------:R-:W-:Y:S08]  /*3520*/  MUFU.EX2 R33, R33 ;  /* 0x0000002100217308 */ /* 0x000ff00000000800 */
[----:B------:R-:W-:Y:S08]  /*3530*/  MUFU.EX2 R42, R42 ;  /* 0x0000002a002a7308 */ /* 0x000ff00000000800 */
[----:B------:R-:W-:Y:S01]  /*3540*/  MUFU.EX2 R35, R35 ;  /* 0x0000002300237308 */ /* 0x000fe20000000800 */
[----:B---3--:R-:W-:-:S07]  /*3550*/  FMNMX R6, R17, R6, !PT ;  /* 0x0000000611067209 */ /* 0x008fce0007800000 */
[----:B------:R-:W-:Y:S01]  /*3560*/  MUFU.EX2 R44, R44 ;  /* 0x0000002c002c7308 */ /* 0x000fe20000000800 */
[----:B------:R-:W-:-:S04]  /*3570*/  FSETP.NEU.AND P0, PT, R6, -INF , PT ;  /* 0xff8000000600780b */ /* 0x000fc80003f0d000 */
[----:B------:R-:W-:-:S03]  /*3580*/  FSEL R17, R6, RZ, P0 ;  /* 0x000000ff06117208 */ /* 0x000fc60000000000 */
[----:B------:R-:W-:Y:S02]  /*3590*/  MUFU.EX2 R43, R43 ;  /* 0x0000002b002b7308 */ /* 0x000fe40000000800 */
[----:B------:R-:W-:Y:S01]  /*35a0*/  FMUL R36, R17, UR5 ;  /* 0x0000000511247c20 */ /* 0x000fe20008400000 */
[----:B------:R-:W-:-:S03]  /*35b0*/  MOV R17, RZ ;  /* 0x000000ff00117202 */ /* 0x000fc60000000f00 */
[--C-:B------:R-:W-:Y:S01]  /*35c0*/  FFMA R19, R19, UR5, -R36.reuse ;  /* 0x0000000513137c23 */ /* 0x100fe20008000824 */
[--C-:B------:R-:W-:Y:S01]  /*35d0*/  FFMA R15, R15, UR5, -R36.reuse ;  /* 0x000000050f0f7c23 */ /* 0x100fe20008000824 */
[--C-:B------:R-:W-:Y:S01]  /*35e0*/  FFMA R51, R51, UR5, -R36.reuse ;  /* 0x0000000533337c23 */ /* 0x100fe20008000824 */
[--C-:B------:R-:W-:Y:S01]  /*35f0*/  FFMA R37, R37, UR5, -R36.reuse ;  /* 0x0000000525257c23 */ /* 0x100fe20008000824 */
[----:B------:R3:W-:Y:S01]  /*3600*/  MUFU.EX2 R56, R19 ;  /* 0x0000001300387308 */ /* 0x0007e20000000800 */
[--C-:B------:R-:W-:Y:S01]  /*3610*/  FFMA R88, R88, UR5, -R36.reuse ;  /* 0x0000000558587c23 */ /* 0x100fe20008000824 */
[----:B------:R-:W-:Y:S01]  /*3620*/  MOV R76, R16 ;  /* 0x00000010004c7202 */ /* 0x000fe20000000f00 */
[--C-:B------:R-:W-:Y:S01]  /*3630*/  FFMA R90, R90, UR5, -R36.reuse ;  /* 0x000000055a5a7c23 */ /* 0x100fe20008000824 */
[--C-:B------:R-:W-:Y:S01]  /*3640*/  FFMA R92, R92, UR5, -R36.reuse ;  /* 0x000000055c5c7c23 */ /* 0x100fe20008000824 */
[--C-:B------:R-:W-:Y:S01]  /*3650*/  FFMA R38, R38, UR5, -R36.reuse ;  /* 0x0000000526267c23 */ /* 0x100fe20008000824 */
[--C-:B------:R-:W-:Y:S01]  /*3660*/  FFMA R39, R39, UR5, -R36.reuse ;  /* 0x0000000527277c23 */ /* 0x100fe20008000824 */
[----:B------:R-:W-:Y:S01]  /*3670*/  FFMA R89, R89, UR5, -R36 ;  /* 0x0000000559597c23 */ /* 0x000fe20008000824 */
[----:B------:R4:W5:Y:S01]  /*3680*/  MUFU.EX2 R53, R15 ;  /* 0x0000000f00357308 */ /* 0x0009620000000800 */
[----:B---3--:R-:W-:-:S02]  /*3690*/  IMAD.MOV.U32 R19, RZ, RZ, RZ ;  /* 0x000000ffff137224 */ /* 0x008fc400078e00ff */
[--C-:B------:R-:W-:Y:S01]  /*36a0*/  FFMA R91, R91, UR5, -R36.reuse ;  /* 0x000000055b5b7c23 */ /* 0x100fe20008000824 */
[--C-:B------:R-:W-:Y:S01]  /*36b0*/  FFMA R93, R93, UR5, -R36.reuse ;  /* 0x000000055d5d7c23 */ /* 0x100fe20008000824 */
[--C-:B------:R-:W-:Y:S01]  /*36c0*/  FFMA R94, R94, UR5, -R36.reuse ;  /* 0x000000055e5e7c23 */ /* 0x100fe20008000824 */
[--C-:B------:R-:W-:Y:S01]  /*36d0*/  FFMA R95, R95, UR5, -R36.reuse ;  /* 0x000000055f5f7c23 */ /* 0x100fe20008000824 */
[----:B------:R-:W-:Y:S01]  /*36e0*/  MOV R69, R18 ;  /* 0x0000001200457202 */ /* 0x000fe20000000f00 */
[--C-:B------:R-:W-:Y:S01]  /*36f0*/  FFMA R96, R96, UR5, -R36.reuse ;  /* 0x0000000560607c23 */ /* 0x100fe20008000824 */
[----:B------:R-:W-:Y:S01]  /*3700*/  IADD3 R18, P0, R18, 0x4000, RZ ;  /* 0x0000400012127810 */ /* 0x000fe20007f1e0ff */
[----:B----4-:R-:W-:Y:S01]  /*3710*/  IMAD.MOV.U32 R15, RZ, RZ, RZ ;  /* 0x000000ffff0f7224 */ /* 0x010fe200078e00ff */
[----:B------:R3:W-:Y:S01]  /*3720*/  MUFU.EX2 R68, R51 ;  /* 0x0000003300447308 */ /* 0x0007e20000000800 */
[--C-:B------:R-:W-:Y:S01]  /*3730*/  FFMA R55, R55, UR5, -R36.reuse ;  /* 0x0000000537377c23 */ /* 0x100fe20008000824 */
[--C-:B------:R-:W-:Y:S01]  /*3740*/  FFMA R58, R58, UR5, -R36.reuse ;  /* 0x000000053a3a7c23 */ /* 0x100fe20008000824 */
[----:B------:R-:W-:Y:S01]  /*3750*/  IMAD.X R19, RZ, RZ, RZ, P0 ;  /* 0x000000ffff137224 */ /* 0x000fe200000e06ff */
[----:B------:R-:W-:Y:S01]  /*3760*/  IADD3 R10, P0, R10, 0x4000, RZ ;  /* 0x000040000a0a7810 */ /* 0x000fe20007f1e0ff */
[--C-:B------:R-:W-:Y:S01]  /*3770*/  FFMA R59, R59, UR5, -R36.reuse ;  /* 0x000000053b3b7c23 */ /* 0x100fe20008000824 */
[----:B------:R-:W-:Y:S01]  /*3780*/  MOV R73, R14 ;  /* 0x0000000e00497202 */ /* 0x000fe20000000f00 */
[--C-:B------:R-:W-:Y:S01]  /*3790*/  FFMA R62, R62, UR5, -R36.reuse ;  /* 0x000000053e3e7c23 */ /* 0x100fe20008000824 */
[----:B------:R-:W-:Y:S01]  /*37a0*/  IADD3 R14, P1, R14, 0x4000, RZ ;  /* 0x000040000e0e7810 */ /* 0x000fe20007f3e0ff */
[----:B------:R-:W-:Y:S01]  /*37b0*/  IMAD.X R11, RZ, RZ, RZ, P0 ;  /* 0x000000ffff0b7224 */ /* 0x000fe200000e06ff */
[----:B------:R-:W4:Y:S01]  /*37c0*/  MUFU.EX2 R57, R37 ;  /* 0x0000002500397308 */ /* 0x000f220000000800 */
[----:B------:R-:W-:Y:S01]  /*37d0*/  IADD3 R16, P0, R16, 0x4000, RZ ;  /* 0x0000400010107810 */ /* 0x000fe20007f1e0ff */
[----:B------:R-:W-:Y:S01]  /*37e0*/  FFMA R63, R63, UR5, -R36 ;  /* 0x000000053f3f7c23 */ /* 0x000fe20008000824 */
[----:B------:R-:W-:Y:S01]  /*37f0*/  IMAD.X R15, RZ, RZ, RZ, P1 ;  /* 0x000000ffff0f7224 */ /* 0x000fe200008e06ff */
[----:B---3--:R-:W-:Y:S01]  /*3800*/  MOV R51, R10 ;  /* 0x0000000a00337202 */ /* 0x008fe20000000f00 */
[----:B-1----:R-:W-:Y:S01]  /*3810*/  FADD R11, RZ, R7 ;  /* 0x00000007ff0b7221 */ /* 0x002fe20000000000 */
[----:B------:R-:W-:-:S02]  /*3820*/  IMAD.X R17, RZ, RZ, RZ, P0 ;  /* 0x000000ffff117224 */ /* 0x000fc400000e06ff */
[----:B------:R-:W-:Y:S01]  /*3830*/  FFMA R66, R66, UR5, -R36 ;  /* 0x0000000542427c23 */ /* 0x000fe20008000824 */
[----:B------:R-:W1:Y:S01]  /*3840*/  MUFU.EX2 R88, R88 ;  /* 0x0000005800587308 */ /* 0x000e620000000800 */
[----:B--2---:R-:W-:Y:S01]  /*3850*/  FADD R10, R20, R11 ;  /* 0x0000000b140a7221 */ /* 0x004fe20000000000 */
[----:B------:R-:W-:Y:S01]  /*3860*/  MOV R80, R14 ;  /* 0x0000000e00507202 */ /* 0x000fe20000000f00 */
[----:B-----5:R-:W-:Y:S01]  /*3870*/  FADD R15, RZ, R53 ;  /* 0x00000035ff0f7221 */ /* 0x020fe20000000000 */
[----:B------:R-:W-:Y:S01]  /*3880*/  MOV R81, R16 ;  /* 0x0000001000517202 */ /* 0x000fe20000000f00 */
[----:B------:R-:W-:Y:S01]  /*3890*/  FADD R11, R9, R10 ;  /* 0x0000000a090b7221 */ /* 0x000fe20000000000 */
[--C-:B------:R-:W-:Y:S01]  /*38a0*/  FFMA R87, R87, UR5, -R36.reuse ;  /* 0x0000000557577c23 */ /* 0x100fe20008000824 */
[----:B------:R-:W-:Y:S01]  /*38b0*/  FADD R16, R56, R15 ;  /* 0x0000000f38107221 */ /* 0x000fe20000000000 */
[----:B------:R-:W2:Y:S01]  /*38c0*/  MUFU.EX2 R90, R90 ;  /* 0x0000005a005a7308 */ /* 0x000ea20000000800 */
[----:B------:R-:W-:Y:S01]  /*38d0*/  FADD R10, R22, R11 ;  /* 0x0000000b160a7221 */ /* 0x000fe20000000000 */
[----:B------:R-:W-:Y:S01]  /*38e0*/  FFMA R86, R86, UR5, -R36 ;  /* 0x0000000556567c23 */ /* 0x000fe20008000824 */
[----:B----4-:R-:W-:Y:S01]  /*38f0*/  FADD R15, R57, R16 ;  /* 0x00000010390f7221 */ /* 0x010fe20000000000 */
[----:B------:R-:W-:Y:S01]  /*3900*/  FFMA R83, R83, UR5, -R36 ;  /* 0x0000000553537c23 */ /* 0x000fe20008000824 */
[----:B------:R-:W-:Y:S01]  /*3910*/  FADD R11, R13, R10 ;  /* 0x0000000a0d0b7221 */ /* 0x000fe20000000000 */
[--C-:B------:R-:W-:Y:S01]  /*3920*/  FFMA R67, R67, UR5, -R36.reuse ;  /* 0x0000000543437c23 */ /* 0x100fe20008000824 */
[--C-:B------:R-:W-:Y:S01]  /*3930*/  FFMA R82, R82, UR5, -R36.reuse ;  /* 0x0000000552527c23 */ /* 0x100fe20008000824 */
[----:B------:R-:W3:Y:S01]  /*3940*/  MUFU.EX2 R61, R92 ;  /* 0x0000005c003d7308 */ /* 0x000ee20000000800 */
[----:B------:R-:W-:Y:S01]  /*3950*/  FADD R10, R24, R11 ;  /* 0x0000000b180a7221 */ /* 0x000fe20000000000 */
[----:B-1----:R-:W-:Y:S01]  /*3960*/  FADD R15, R88, R15 ;  /* 0x0000000f580f7221 */ /* 0x002fe20000000000 */
[----:B------:R-:W-:Y:S01]  /*3970*/  F2FP.F16.F32.PACK_AB R24, R24, R13 ;  /* 0x0000000d1818723e */ /* 0x000fe200000000ff */
[----:B------:R-:W-:Y:S01]  /*3980*/  FFMA R79, R79, UR5, -R36 ;  /* 0x000000054f4f7c23 */ /* 0x000fe20008000824 */
[----:B------:R-:W-:Y:S01]  /*3990*/  FADD R11, R21, R10 ;  /* 0x0000000a150b7221 */ /* 0x000fe20000000000 */
[--C-:B------:R-:W-:Y:S01]  /*39a0*/  FFMA R70, R70, UR5, -R36.reuse ;  /* 0x0000000546467c23 */ /* 0x100fe20008000824 */
[--C-:B------:R-:W-:Y:S01]  /*39b0*/  FFMA R78, R78, UR5, -R36.reuse ;  /* 0x000000054e4e7c23 */ /* 0x100fe20008000824 */
[----:B------:R1:W4:Y:S01]  /*39c0*/  MUFU.EX2 R60, R38 ;  /* 0x00000026003c7308 */ /* 0x0003220000000800 */
[----:B--2---:R-:W-:Y:S01]  /*39d0*/  FADD R10, R90, R15 ;  /* 0x0000000f5a0a7221 */ /* 0x004fe20000000000 */
[--C-:B------:R-:W-:Y:S01]  /*39e0*/  FFMA R75, R75, UR5, -R36.reuse ;  /* 0x000000054b4b7c23 */ /* 0x100fe20008000824 */
[--C-:B------:R-:W-:Y:S01]  /*39f0*/  FFMA R71, R71, UR5, -R36.reuse ;  /* 0x0000000547477c23 */ /* 0x100fe20008000824 */
[----:B------:R-:W-:Y:S01]  /*3a00*/  FFMA R74, R74, UR5, -R36 ;  /* 0x000000054a4a7c23 */ /* 0x000fe20008000824 */
[----:B------:R-:W-:Y:S01]  /*3a10*/  F2FP.F16.F32.PACK_AB R36, R20, R7 ;  /* 0x000000071424723e */ /* 0x000fe200000000ff */
[----:B------:R-:W-:Y:S01]  /*3a20*/  @!P2 IMAD.MOV.U32 R17, RZ, RZ, 0x1 ;  /* 0x00000001ff11a424 */ /* 0x000fe200078e00ff */
[----:B------:R-:W-:Y:S01]  /*3a30*/  VIMNMX R14, RZ, UR6, !PT ;  /* 0x00000006ff0e7c48 */ /* 0x000fe2000ffe0100 */
[----:B------:R-:W2:Y:S01]  /*3a40*/  MUFU.EX2 R65, R39 ;  /* 0x0000002700417308 */ /* 0x000ea20000000800 */
[----:B---3--:R-:W-:Y:S01]  /*3a50*/  FADD R15, R61, R10 ;  /* 0x0000000a3d0f7221 */ /* 0x008fe20000000000 */
[----:B------:R-:W-:Y:S01]  /*3a60*/  FADD R10, R26, R11 ;  /* 0x0000000b1a0a7221 */ /* 0x000fe20000000000 */
[----:B-1----:R-:W-:Y:S01]  /*3a70*/  F2FP.F16.F32.PACK_AB R38, R22, R9 ;  /* 0x000000091626723e */ /* 0x002fe200000000ff */
[----:B------:R1:W-:Y:S01]  /*3a80*/  @!P2 SYNCS.ARRIVE.TRANS64.ART0 RZ, [UR14+0x18], R17 ;  /* 0x00001811ffffa9a7 */ /* 0x0003e2000850000e */
[----:B------:R-:W-:Y:S01]  /*3a90*/  MOV R77, R18 ;  /* 0x00000012004d7202 */ /* 0x000fe20000000f00 */
[----:B------:R-:W-:Y:S01]  /*3aa0*/  FADD R11, R25, R10 ;  /* 0x0000000a190b7221 */ /* 0x000fe20000000000 */
[----:B------:R-:W-:Y:S01]  /*3ab0*/  IADD3 R18, -R14, UR4, RZ ;  /* 0x000000040e127c10 */ /* 0x000fe2000fffe1ff */
[----:B------:R-:W3:Y:S01]  /*3ac0*/  MUFU.EX2 R89, R89 ;  /* 0x0000005900597308 */ /* 0x000ee20000000800 */
[----:B----4-:R-:W-:Y:S01]  /*3ad0*/  FADD R16, R60, R15 ;  /* 0x0000000f3c107221 */ /* 0x010fe20000000000 */
[----:B------:R-:W-:Y:S01]  /*3ae0*/  FADD R10, R30, R11 ;  /* 0x0000000b1e0a7221 */ /* 0x000fe20000000000 */
[----:B------:R-:W-:-:S02]  /*3af0*/  R2UR UR6, R18 ;  /* 0x00000000120672ca */ /* 0x000fc400000e0000 */
[----:B------:R-:W-:Y:S01]  /*3b00*/  ISETP.GE.AND P0, PT, R18, 0x1, PT ;  /* 0x000000011200780c */ /* 0x000fe20003f06270 */
[----:B------:R-:W-:Y:S01]  /*3b10*/  FADD R11, R27, R10 ;  /* 0x0000000a1b0b7221 */ /* 0x000fe20000000000 */
[C---:B------:R-:W-:Y:S01]  /*3b20*/  F2FP.F16.F32.PACK_AB R18, R34.reuse, R27 ;  /* 0x0000001b2212723e */ /* 0x040fe200000000ff */
[----:B------:R-:W4:Y:S01]  /*3b30*/  MUFU.EX2 R64, R91 ;  /* 0x0000005b00407308 */ /* 0x000f220000000800 */
[----:B--2---:R-:W-:Y:S01]  /*3b40*/  FADD R16, R65, R16 ;  /* 0x0000001041107221 */ /* 0x004fe20000000000 */
[----:B------:R-:W-:Y:S01]  /*3b50*/  FADD R10, R34, R11 ;  /* 0x0000000b220a7221 */ /* 0x000fe20000000000 */
[----:B------:R-:W-:Y:S02]  /*3b60*/  F2FP.F16.F32.PACK_AB R37, R56, R53 ;  /* 0x000000353825723e */ /* 0x000fe400000000ff */
[----:B------:R-:W-:Y:S01]  /*3b70*/  F2FP.F16.F32.PACK_AB R39, R88, R57 ;  /* 0x000000395827723e */ /* 0x000fe200000000ff */
[----:B------:R-:W-:Y:S01]  /*3b80*/  FADD R11, R23, R10 ;  /* 0x0000000a170b7221 */ /* 0x000fe20000000000 */
[----:B------:R-:W-:Y:S01]  /*3b90*/  F2FP.F16.F32.PACK_AB R26, R26, R21 ;  /* 0x000000151a1a723e */ /* 0x000fe200000000ff */
[----:B------:R-:W2:Y:S01]  /*3ba0*/  MUFU.EX2 R93, R93 ;  /* 0x0000005d005d7308 */ /* 0x000ea20000000800 */
[----:B---3--:R-:W-:Y:S01]  /*3bb0*/  FADD R15, R89, R16 ;  /* 0x00000010590f7221 */ /* 0x008fe20000000000 */
[C---:B------:R-:W-:Y:S01]  /*3bc0*/  FADD R10, R28.reuse, R11 ;  /* 0x0000000b1c0a7221 */ /* 0x040fe20000000000 */
[----:B------:R-:W-:Y:S01]  /*3bd0*/  F2FP.F16.F32.PACK_AB R27, R65, R60 ;  /* 0x0000003c411b723e */ /* 0x000fe200000000ff */
[----:B------:R3:W-:Y:S01]  /*3be0*/  STSM.16.M88.4 [R69], R36 ;  /* 0x0000002445007844 */ /* 0x0007e20000000200 */
[----:B------:R-:W-:Y:S01]  /*3bf0*/  F2FP.F16.F32.PACK_AB R28, R28, R23 ;  /* 0x000000171c1c723e */ /* 0x000fe200000000ff */
[----:B------:R-:W-:Y:S01]  /*3c00*/  FADD R11, R29, R10 ;  /* 0x0000000a1d0b7221 */ /* 0x000fe20000000000 */
[----:B------:R-:W-:Y:S01]  /*3c10*/  UISETP.GT.AND UP0, UPT, UR6, URZ, UPT ;  /* 0x0000003f0600728c */ /* 0x000fe2000bf04270 */
[----:B------:R-:W5:Y:S01]  /*3c20*/  MUFU.EX2 R94, R94 ;  /* 0x0000005e005e7308 */ /* 0x000f620000000800 */
[----:B----4-:R-:W-:Y:S01]  /*3c30*/  FADD R16, R64, R15 ;  /* 0x0000000f40107221 */ /* 0x010fe20000000000 */
[----:B------:R-:W-:Y:S01]  /*3c40*/  FADD R10, R32, R11 ;  /* 0x0000000b200a7221 */ /* 0x000fe20000000000 */
[----:B-1----:R-:W-:Y:S01]  /*3c50*/  F2FP.F16.F32.PACK_AB R17, R64, R89 ;  /* 0x000000594011723e */ /* 0x002fe200000000ff */
[----:B------:R-:W-:Y:S01]  /*3c60*/  IMAD.MOV.U32 R11, RZ, RZ, 0x3f800000 ;  /* 0x3f800000ff0b7424 */ /* 0x000fe200078e00ff */
[----:B------:R-:W-:Y:S01]  /*3c70*/  CS2R R56, SRZ ;  /* 0x0000000000387805 */ /* 0x000fe2000001ff00 */
[----:B------:R-:W-:Y:S01]  /*3c80*/  FADD R7, R31, R10 ;  /* 0x0000000a1f077221 */ /* 0x000fe20000000000 */
[----:B------:R-:W-:Y:S01]  /*3c90*/  CS2R R64, SRZ ;  /* 0x0000000000407805 */ /* 0x000fe2000001ff00 */
[----:B------:R-:W1:Y:S01]  /*3ca0*/  MUFU.EX2 R95, R95 ;  /* 0x0000005f005f7308 */ /* 0x000e620000000800 */
[----:B--2---:R-:W-:Y:S01]  /*3cb0*/  FADD R15, R93, R16 ;  /* 0x000000105d0f7221 */ /* 0x004fe20000000000 */
[----:B------:R-:W-:Y:S01]  /*3cc0*/  F2FP.F16.F32.PACK_AB R16, R30, R25 ;  /* 0x000000191e10723e */ /* 0x000fe200000000ff */
[----:B------:R-:W-:Y:S01]  /*3cd0*/  FADD R10, R40, R7 ;  /* 0x00000007280a7221 */ /* 0x000fe20000000000 */
[----:B------:R-:W-:-:S02]  /*3ce0*/  F2FP.F16.F32.PACK_AB R25, R61, R90 ;  /* 0x0000005a3d19723e */ /* 0x000fc400000000ff */
[----:B---3--:R-:W-:Y:S02]  /*3cf0*/  CS2R R36, SRZ ;  /* 0x0000000000247805 */ /* 0x008fe4000001ff00 */
[----:B------:R-:W-:Y:S01]  /*3d00*/  CS2R R38, SRZ ;  /* 0x0000000000267805 */ /* 0x000fe2000001ff00 */
[----:B------:R-:W-:Y:S01]  /*3d10*/  FADD R7, R41, R10 ;  /* 0x0000000a29077221 */ /* 0x000fe20000000000 */
[----:B------:R-:W2:Y:S01]  /*3d20*/  MUFU.EX2 R96, R96 ;  /* 0x0000006000607308 */ /* 0x000ea20000000800 */
[C---:B-----5:R-:W-:Y:S01]  /*3d30*/  FADD R30, R94.reuse, R15 ;  /* 0x0000000f5e1e7221 */ /* 0x060fe20000000000 */
[----:B------:R-:W-:Y:S01]  /*3d40*/  F2FP.F16.F32.PACK_AB R19, R94, R93 ;  /* 0x0000005d5e13723e */ /* 0x000fe200000000ff */
[----:B------:R-:W-:Y:S01]  /*3d50*/  FADD R10, R48, R7 ;  /* 0x00000007300a7221 */ /* 0x000fe20000000000 */
[----:B------:R-:W-:Y:S01]  /*3d60*/  STSM.16.M88.4 [R72], R24 ;  /* 0x0000001848007844 */ /* 0x000fe20000000200 */
[----:B------:R-:W-:Y:S02]  /*3d70*/  CS2R R60, SRZ ;  /* 0x00000000003c7805 */ /* 0x000fe4000001ff00 */
[----:B------:R-:W-:Y:S01]  /*3d80*/  CS2R R88, SRZ ;  /* 0x0000000000587805 */ /* 0x000fe2000001ff00 */
[----:B------:R-:W-:Y:S01]  /*3d90*/  FADD R7, R33, R10 ;  /* 0x0000000a21077221 */ /* 0x000fe20000000000 */
[----:B------:R-:W3:Y:S01]  /*3da0*/  MUFU.EX2 R55, R55 ;  /* 0x0000003700377308 */ /* 0x000ee20000000800 */
[----:B-1----:R-:W-:Y:S01]  /*3db0*/  FADD R13, R95, R30 ;  /* 0x0000001e5f0d7221 */ /* 0x002fe20000000000 */
[----:B------:R-:W-:Y:S01]  /*3dc0*/  F2FP.F16.F32.PACK_AB R30, R32, R29 ;  /* 0x0000001d201e723e */ /* 0x000fe200000000ff */
[----:B------:R-:W-:Y:S01]  /*3dd0*/  FADD R10, R42, R7 ;  /* 0x000000072a0a7221 */ /* 0x000fe20000000000 */
[C---:B------:R-:W-:Y:S01]  /*3de0*/  F2FP.F16.F32.PACK_AB R29, R68.reuse, R95 ;  /* 0x0000005f441d723e */ /* 0x040fe200000000ff */
[----:B------:R-:W-:Y:S01]  /*3df0*/  FADD R13, R68, R13 ;  /* 0x0000000d440d7221 */ /* 0x000fe20000000000 */
[----:B------:R1:W-:Y:S01]  /*3e00*/  STSM.16.M88.4 [R73], R16 ;  /* 0x0000001049007844 */ /* 0x0003e20000000200 */
[----:B------:R-:W-:Y:S01]  /*3e10*/  FADD R7, R35, R10 ;  /* 0x0000000a23077221 */ /* 0x000fe20000000000 */
[----:B------:R-:W4:Y:S01]  /*3e20*/  MUFU.EX2 R58, R58 ;  /* 0x0000003a003a7308 */ /* 0x000f220000000800 */
[----:B--2---:R-:W-:Y:S01]  /*3e30*/  FADD R20, R96, R13 ;  /* 0x0000000d60147221 */ /* 0x004fe20000000000 */
[----:B------:R-:W-:Y:S01]  /*3e40*/  MOV R13, 0x3f800000 ;  /* 0x3f800000000d7802 */ /* 0x000fe20000000f00 */
[----:B------:R-:W-:Y:S01]  /*3e50*/  FADD R10, R44, R7 ;  /* 0x000000072c0a7221 */ /* 0x000fe20000000000 */
[----:B------:R-:W-:-:S02]  /*3e60*/  CS2R R68, SRZ ;  /* 0x0000000000447805 */ /* 0x000fc4000001ff00 */
[----:B------:R-:W-:Y:S02]  /*3e70*/  CS2R R90, SRZ ;  /* 0x00000000005a7805 */ /* 0x000fe4000001ff00 */
[----:B------:R-:W-:Y:S01]  /*3e80*/  CS2R R92, SRZ ;  /* 0x00000000005c7805 */ /* 0x000fe2000001ff00 */
[----:B------:R-:W-:Y:S01]  /*3e90*/  FADD R7, R43, R10 ;  /* 0x0000000a2b077221 */ /* 0x000fe20000000000 */
[----:B------:R-:W2:Y:S01]  /*3ea0*/  MUFU.EX2 R59, R59 ;  /* 0x0000003b003b7308 */ /* 0x000ea20000000800 */
[----:B---3--:R-:W-:Y:S01]  /*3eb0*/  FADD R9, R55, R20 ;  /* 0x0000001437097221 */ /* 0x008fe20000000000 */
[----:B------:R-:W-:Y:S02]  /*3ec0*/  CS2R R94, SRZ ;  /* 0x00000000005e7805 */ /* 0x000fe4000001ff00 */
[----:B-1----:R-:W-:-:S04]  /*3ed0*/  CS2R R72, SRZ ;  /* 0x0000000000487805 */ /* 0x002fc8000001ff00 */
[----:B------:R-:W1:Y:S01]  /*3ee0*/  MUFU.EX2 R62, R62 ;  /* 0x0000003e003e7308 */ /* 0x000e620000000800 */
[----:B----4-:R-:W-:-:S07]  /*3ef0*/  FADD R20, R58, R9 ;  /* 0x000000093a147221 */ /* 0x010fce0000000000 */
[----:B------:R-:W3:Y:S01]  /*3f00*/  MUFU.EX2 R63, R63 ;  /* 0x0000003f003f7308 */ /* 0x000ee20000000800 */
[C---:B--2---:R-:W-:Y:S01]  /*3f10*/  FADD R9, R59.reuse, R20 ;  /* 0x000000143b097221 */ /* 0x044fe20000000000 */
[----:B------:R-:W-:Y:S02]  /*3f20*/  F2FP.F16.F32.PACK_AB R21, R59, R58 ;  /* 0x0000003a3b15723e */ /* 0x000fe400000000ff */
[----:B------:R-:W-:-:S04]  /*3f30*/  CS2R R58, SRZ ;  /* 0x00000000003a7805 */ /* 0x000fc8000001ff00 */
[----:B------:R-:W2:Y:S01]  /*3f40*/  MUFU.EX2 R66, R66 ;  /* 0x0000004200427308 */ /* 0x000ea20000000800 */
[----:B-1----:R-:W-:-:S07]  /*3f50*/  FADD R20, R62, R9 ;  /* 0x000000093e147221 */ /* 0x002fce0000000000 */
[----:B------:R-:W1:Y:S01]  /*3f60*/  MUFU.EX2 R67, R67 ;  /* 0x0000004300437308 */ /* 0x000e620000000800 */
[----:B---3--:R-:W-:Y:S01]  /*3f70*/  FADD R9, R63, R20 ;  /* 0x000000143f097221 */ /* 0x008fe20000000000 */
[----:B------:R-:W-:Y:S02]  /*3f80*/  F2FP.F16.F32.PACK_AB R20, R40, R31 ;  /* 0x0000001f2814723e */ /* 0x000fe400000000ff */
[----:B------:R-:W-:Y:S02]  /*3f90*/  F2FP.F16.F32.PACK_AB R31, R55, R96 ;  /* 0x00000060371f723e */ /* 0x000fe400000000ff */
[----:B------:R-:W-:Y:S02]  /*3fa0*/  CS2R R96, SRZ ;  /* 0x0000000000607805 */ /* 0x000fe4000001ff00 */
[----:B------:R-:W-:Y:S02]  /*3fb0*/  F2FP.F16.F32.PACK_AB R23, R63, R62 ;  /* 0x0000003e3f17723e */ /* 0x000fe400000000ff */
[----:B------:R-:W-:Y:S01]  /*3fc0*/  CS2R R62, SRZ ;  /* 0x00000000003e7805 */ /* 0x000fe2000001ff00 */
[----:B------:R-:W3:Y:S01]  /*3fd0*/  MUFU.EX2 R70, R70 ;  /* 0x0000004600467308 */ /* 0x000ee20000000800 */
[----:B--2---:R-:W-:Y:S01]  /*3fe0*/  FADD R22, R66, R9 ;  /* 0x0000000942167221 */ /* 0x004fe20000000000 */
[----:B------:R2:W-:Y:S06]  /*3ff0*/  STSM.16.M88.4 [R76], R28 ;  /* 0x0000001c4c007844 */ /* 0x0005ec0000000200 */
[----:B------:R-:W4:Y:S01]  /*4000*/  MUFU.EX2 R71, R71 ;  /* 0x0000004700477308 */ /* 0x000f220000000800 */
[----:B-1----:R-:W-:Y:S01]  /*4010*/  FADD R9, R67, R22 ;  /* 0x0000001643097221 */ /* 0x002fe20000000000 */
[----:B------:R-:W-:-:S02]  /*4020*/  F2FP.F16.F32.PACK_AB R22, R48, R41 ;  /* 0x000000293016723e */ /* 0x000fc400000000ff */
[----:B------:R-:W-:-:S03]  /*4030*/  CS2R R40, SRZ ;  /* 0x0000000000287805 */ /* 0x000fc6000001ff00 */
[----:B------:R1:W-:Y:S01]  /*4040*/  STSM.16.M88.4 [R77], R20 ;  /* 0x000000144d007844 */ /* 0x0003e20000000200 */
[----:B------:R-:W5:Y:S01]  /*4050*/  MUFU.EX2 R46, R46 ;  /* 0x0000002e002e7308 */ /* 0x000f620000000800 */
[----:B---3--:R-:W-:Y:S01]  /*4060*/  FADD R34, R70, R9 ;  /* 0x0000000946227221 */ /* 0x008fe20000000000 */
[----:B--2---:R-:W-:Y:S02]  /*4070*/  F2FP.F16.F32.PACK_AB R28, R42, R33 ;  /* 0x000000212a1c723e */ /* 0x004fe400000000ff */
[----:B------:R-:W-:Y:S02]  /*4080*/  F2FP.F16.F32.PACK_AB R30, R44, R35 ;  /* 0x000000232c1e723e */ /* 0x000fe400000000ff */
[----:B------:R-:W-:Y:S02]  /*4090*/  F2FP.F16.F32.PACK_AB R29, R67, R66 ;  /* 0x00000042431d723e */ /* 0x000fe400000000ff */
[----:B------:R-:W-:Y:S01]  /*40a0*/  CS2R R66, SRZ ;  /* 0x0000000000427805 */ /* 0x000fe2000001ff00 */
[----:B------:R-:W2:Y:S01]  /*40b0*/  MUFU.EX2 R45, R45 ;  /* 0x0000002d002d7308 */ /* 0x000ea20000000800 */
[C---:B----4-:R-:W-:Y:S01]  /*40c0*/  FADD R9, R71.reuse, R34 ;  /* 0x0000002247097221 */ /* 0x050fe20000000000 */
[----:B------:R-:W-:-:S02]  /*40d0*/  F2FP.F16.F32.PACK_AB R31, R71, R70 ;  /* 0x00000046471f723e */ /* 0x000fc400000000ff */
[----:B------:R-:W-:-:S03]  /*40e0*/  CS2R R70, SRZ ;  /* 0x0000000000467805 */ /* 0x000fc6000001ff00 */
[----:B------:R3:W-:Y:S01]  /*40f0*/  STSM.16.M88.4 [R51], R28 ;  /* 0x0000001c33007844 */ /* 0x0007e20000000200 */
[----:B------:R-:W4:Y:S01]  /*4100*/  MUFU.EX2 R50, R50 ;  /* 0x0000003200327308 */ /* 0x000f220000000800 */
[C---:B-----5:R-:W-:Y:S01]  /*4110*/  F2FP.F16.F32.PACK_AB R32, R46.reuse, R43 ;  /* 0x0000002b2e20723e */ /* 0x060fe200000000ff */
[----:B------:R-:W-:Y:S01]  /*4120*/  FADD R10, R46, R7 ;  /* 0x000000072e0a7221 */ /* 0x000fe20000000000 */
[----:B------:R-:W-:Y:S02]  /*4130*/  CS2R R42, SRZ ;  /* 0x00000000002a7805 */ /* 0x000fe4000001ff00 */
[----:B-1----:R-:W-:-:S03]  /*4140*/  CS2R R76, SRZ ;  /* 0x00000000004c7805 */ /* 0x002fc6000001ff00 */
[----:B------:R-:W1:Y:S01]  /*4150*/  MUFU.EX2 R74, R74 ;  /* 0x0000004a004a7308 */ /* 0x000e620000000800 */
[----:B--2---:R-:W-:Y:S01]  /*4160*/  FADD R7, R45, R10 ;  /* 0x0000000a2d077221 */ /* 0x004fe20000000000 */
[----:B---3--:R-:W-:-:S06]  /*4170*/  CS2R R28, SRZ ;  /* 0x00000000001c7805 */ /* 0x008fcc000001ff00 */
[----:B------:R-:W2:Y:S01]  /*4180*/  MUFU.EX2 R75, R75 ;  /* 0x0000004b004b7308 */ /* 0x000ea20000000800 */
[C---:B----4-:R-:W-:Y:S01]  /*4190*/  F2FP.F16.F32.PACK_AB R34, R50.reuse, R45 ;  /* 0x0000002d3222723e */ /* 0x050fe200000000ff */
[----:B------:R-:W-:Y:S01]  /*41a0*/  FADD R10, R50, R7 ;  /* 0x00000007320a7221 */ /* 0x000fe20000000000 */
[----:B------:R-:W-:Y:S02]  /*41b0*/  CS2R R30, SRZ ;  /* 0x00000000001e7805 */ /* 0x000fe4000001ff00 */
[----:B------:R-:W-:Y:S02]  /*41c0*/  CS2R R44, SRZ ;  /* 0x00000000002c7805 */ /* 0x000fe4000001ff00 */
[----:B------:R-:W-:Y:S01]  /*41d0*/  CS2R R50, SRZ ;  /* 0x0000000000327805 */ /* 0x000fe2000001ff00 */
[----:B------:R-:W3:Y:S01]  /*41e0*/  MUFU.EX2 R78, R78 ;  /* 0x0000004e004e7308 */ /* 0x000ee20000000800 */
[----:B-1----:R-:W-:-:S07]  /*41f0*/  FADD R16, R74, R9 ;  /* 0x000000094a107221 */ /* 0x002fce0000000000 */
[----:B------:R-:W1:Y:S01]  /*4200*/  MUFU.EX2 R79, R79 ;  /* 0x0000004f004f7308 */ /* 0x000e620000000800 */
[C---:B--2---:R-:W-:Y:S01]  /*4210*/  F2FP.F16.F32.PACK_AB R33, R75.reuse, R74 ;  /* 0x0000004a4b21723e */ /* 0x044fe200000000ff */
[----:B------:R-:W-:Y:S01]  /*4220*/  FADD R9, R75, R16 ;  /* 0x000000104b097221 */ /* 0x000fe20000000000 */
[----:B------:R-:W-:-:S05]  /*4230*/  CS2R R74, SRZ ;  /* 0x00000000004a7805 */ /* 0x000fca000001ff00 */
[----:B------:R-:W2:Y:S01]  /*4240*/  MUFU.EX2 R47, R47 ;  /* 0x0000002f002f7308 */ /* 0x000ea20000000800 */
[----:B---3--:R-:W-:-:S07]  /*4250*/  FADD R16, R78, R9 ;  /* 0x000000094e107221 */ /* 0x008fce0000000000 */
[----:B------:R-:W3:Y:S01]  /*4260*/  MUFU.EX2 R52, R52 ;  /* 0x0000003400347308 */ /* 0x000ee20000000800 */
[C---:B-1----:R-:W-:Y:S01]  /*4270*/  F2FP.F16.F32.PACK_AB R35, R79.reuse, R78 ;  /* 0x0000004e4f23723e */ /* 0x042fe200000000ff */
[----:B------:R-:W-:Y:S01]  /*4280*/  FADD R9, R79, R16 ;  /* 0x000000104f097221 */ /* 0x000fe20000000000 */
[----:B------:R-:W-:-:S03]  /*4290*/  CS2R R78, SRZ ;  /* 0x00000000004e7805 */ /* 0x000fc6000001ff00 */
[----:B------:R1:W-:Y:S02]  /*42a0*/  STSM.16.M88.4 [R80], R32 ;  /* 0x0000002050007844 */ /* 0x0003e40000000200 */
[----:B------:R-:W-:Y:S01]  /*42b0*/  MUFU.EX2 R49, R49 ;  /* 0x0000003100317308 */ /* 0x000fe20000000800 */
[----:B--2---:R-:W-:-:S07]  /*42c0*/  FADD R7, R47, R10 ;  /* 0x0000000a2f077221 */ /* 0x004fce0000000000 */
[----:B------:R-:W2:Y:S01]  /*42d0*/  MUFU.EX2 R54, R54 ;  /* 0x0000003600367308 */ /* 0x000ea20000000800 */
[C---:B---3--:R-:W-:Y:S01]  /*42e0*/  F2FP.F16.F32.PACK_AB R24, R52.reuse, R47 ;  /* 0x0000002f3418723e */ /* 0x048fe200000000ff */
[----:B------:R-:W-:Y:S01]  /*42f0*/  FADD R10, R52, R7 ;  /* 0x00000007340a7221 */ /* 0x000fe20000000000 */
[----:B------:R-:W-:Y:S02]  /*4300*/  CS2R R46, SRZ ;  /* 0x00000000002e7805 */ /* 0x000fe4000001ff00 */
[----:B------:R-:W-:Y:S02]  /*4310*/  CS2R R52, SRZ ;  /* 0x0000000000347805 */ /* 0x000fe4000001ff00 */
[----:B-1----:R-:W-:Y:S02]  /*4320*/  CS2R R32, SRZ ;  /* 0x0000000000207805 */ /* 0x002fe4000001ff00 */
[----:B------:R-:W-:Y:S01]  /*4330*/  CS2R R34, SRZ ;  /* 0x0000000000227805 */ /* 0x000fe2000001ff00 */
[----:B------:R-:W1:Y:S08]  /*4340*/  MUFU.EX2 R82, R82 ;  /* 0x0000005200527308 */ /* 0x000e700000000800 */
[----:B------:R-:W3:Y:S01]  /*4350*/  MUFU.EX2 R83, R83 ;  /* 0x0000005300537308 */ /* 0x000ee20000000800 */
[----:B--2---:R-:W-:-:S07]  /*4360*/  F2FP.F16.F32.PACK_AB R26, R54, R49 ;  /* 0x00000031361a723e */ /* 0x004fce00000000ff */
[----:B------:R-:W-:Y:S01]  /*4370*/  MUFU.EX2 R86, R86 ;  /* 0x0000005600567308 */ /* 0x000fe20000000800 */
[----:B-1----:R-:W-:Y:S01]  /*4380*/  FADD R16, R82, R9 ;  /* 0x0000000952107221 */ /* 0x002fe20000000000 */
[----:B------:R-:W-:Y:S01]  /*4390*/  FADD R9, R49, R10 ;  /* 0x0000000a31097221 */ /* 0x000fe20000000000 */
[----:B------:R-:W-:Y:S01]  /*43a0*/  IMAD.MOV.U32 R10, RZ, RZ, RZ ;  /* 0x000000ffff0a7224 */ /* 0x000fe200078e00ff */
[----:B------:R-:W-:Y:S02]  /*43b0*/  CS2R R48, SRZ ;  /* 0x0000000000307805 */ /* 0x000fe4000001ff00 */
[----:B------:R-:W-:Y:S01]  /*43c0*/  FADD R9, R54, R9 ;  /* 0x0000000936097221 */ /* 0x000fe20000000000 */
[----:B------:R-:W-:Y:S01]  /*43d0*/  CS2R R54, SRZ ;  /* 0x0000000000367805 */ /* 0x000fe2000001ff00 */
[----:B------:R-:W1:Y:S01]  /*43e0*/  MUFU.EX2 R87, R87 ;  /* 0x0000005700577308 */ /* 0x000e620000000800 */
[C---:B---3--:R-:W-:Y:S01]  /*43f0*/  F2FP.F16.F32.PACK_AB R25, R83.reuse, R82 ;  /* 0x000000525319723e */ /* 0x048fe200000000ff */
[----:B------:R-:W-:Y:S01]  /*4400*/  FADD R7, R83, R16 ;  /* 0x0000001053077221 */ /* 0x000fe20000000000 */
[----:B------:R-:W-:-:S02]  /*4410*/  CS2R R82, SRZ ;  /* 0x0000000000527805 */ /* 0x000fc4000001ff00 */
[----:B-1----:R-:W-:Y:S01]  /*4420*/  F2FP.F16.F32.PACK_AB R27, R87, R86 ;  /* 0x00000056571b723e */ /* 0x002fe200000000ff */
[----:B------:R-:W-:-:S04]  /*4430*/  FADD R86, R86, R7 ;  /* 0x0000000756567221 */ /* 0x000fc80000000000 */
[----:B------:R1:W-:Y:S01]  /*4440*/  STSM.16.M88.4 [R81], R24 ;  /* 0x0000001851007844 */ /* 0x0003e20000000200 */
[----:B------:R-:W-:Y:S01]  /*4450*/  FADD R7, R87, R86 ;  /* 0x0000005657077221 */ /* 0x000fe20000000000 */
[----:B------:R-:W-:Y:S01]  /*4460*/  CS2R R86, SRZ ;  /* 0x0000000000567805 */ /* 0x000fe2000001ff00 */
[----:B------:R2:W-:Y:S06]  /*4470*/  MEMBAR.ALL.CTA ;  /* 0x0000000000007992 */ /* 0x0005ec0000008000 */
[----:B--2---:R-:W2:Y:S01]  /*4480*/  FENCE.VIEW.ASYNC.S ;  /* 0x00000000000073c6 */ /* 0x004ea20000000000 */
[----:B-1----:R-:W-:-:S02]  /*4490*/  CS2R R24, SRZ ;  /* 0x0000000000187805 */ /* 0x002fc4000001ff00 */
[----:B------:R-:W-:Y:S02]  /*44a0*/  CS2R R26, SRZ ;  /* 0x00000000001a7805 */ /* 0x000fe4000001ff00 */
[----:B------:R-:W-:Y:S01]  /*44b0*/  CS2R R80, SRZ ;  /* 0x0000000000507805 */ /* 0x000fe2000001ff00 */
[----:B--2---:R-:W-:Y:S01]  /*44c0*/  NOP ;  /* 0x0000000000007918 */ /* 0x004fe20000000000 */
[----:B------:R-:W-:Y:S05]  /*44d0*/  @!P0 BRA `(.L_x_14) ;  /* 0x0000002c00208947 */ /* 0x000fea0003800000 */
[----:B------:R-:W-:Y:S01]  /*44e0*/  IMAD.MOV.U32 R16, RZ, RZ, R6 ;  /* 0x000000ffff107224 */ /* 0x000fe200078e0006 */
[----:B------:R-:W-:Y:S01]  /*44f0*/  IADD3 R15, R14, -UR60, RZ ;  /* 0x8000003c0e0f7c10 */ /* 0x000fe2000fffe0ff */
[----:B------:R-:W-:Y:S01]  /*4500*/  IMAD.MOV.U32 R17, RZ, RZ, R5 ;  /* 0x000000ffff117224 */ /* 0x000fe200078e0005 */
[----:B------:R-:W-:Y:S01]  /*4510*/  UPLOP3.LUT UP1, UPT, UPT, UPT, UPT, 0x40, 0x0 ;  /* 0x000000000000789c */ /* 0x000fe20003f2e870 */
[----:B------:R-:W-:Y:S01]  /*4520*/  IMAD.MOV.U32 R13, RZ, RZ, 0x3f800000 ;  /* 0x3f800000ff0d7424 */ /* 0x000fe200078e00ff */
[----:B------:R-:W-:Y:S01]  /*4530*/  UMOV UR6, UR4 ;  /* 0x0000000400067c82 */ /* 0x000fe20008000000 */
[----:B------:R-:W-:Y:S01]  /*4540*/  IMAD.MOV.U32 R20, RZ, RZ, RZ ;  /* 0x000000ffff147224 */ /* 0x000fe200078e00ff */
[----:B------:R-:W-:Y:S01]  /*4550*/  ULDC UR5, c[0x0][0x480] ;  /* 0x0001200000057ab9 */ /* 0x000fe20000000800 */
[----:B------:R-:W-:-:S07]  /*4560*/  IMAD.MOV.U32 R24, RZ, RZ, RZ ;  /* 0x000000ffff187224 */ /* 0x000fce00078e00ff */
.L_x_19:
[----:B------:R-:W1:Y:S01]  /*4570*/  S2UR UR7, SR_CgaCtaId ;  /* 0x00000000000779c3 */ /* 0x000e620000008800 */
[----:B------:R-:W-:Y:S01]  /*4580*/  UMOV UR14, 0x400 ;  /* 0x00000400000e7882 */ /* 0x000fe20000000000 */
[----:B------:R-:W-:-:S05]  /*4590*/  LOP3.LUT R10, R20, 0x1, RZ, 0x3c, !PT ;  /* 0x00000001140a7812 */ /* 0x000fca00078e3cff */
[----:B------:R-:W-:Y:S01]  /*45a0*/  IMAD.U32 R5, R10, -0x80000000, RZ ;  /* 0x800000000a057824 */ /* 0x000fe200078e00ff */
[----:B-1----:R-:W-:-:S04]  /*45b0*/  ULEA UR14, UR7, UR14, 0x18 ;  /* 0x0000000e070e7291 */ /* 0x002fc8000f8ec03f */
[----:B------:R-:W-:Y:S02]  /*45c0*/  ULEA UR9, UR13, UR14, 0xd ;  /* 0x0000000e0d097291 */ /* 0x000fe4000f8e683f */
[----:B------:R-:W-:Y:S02]  /*45d0*/  UIADD3 UR7, UR14, 0x18400, URZ ;  /* 0x000184000e077890 */ /* 0x000fe4000fffe03f */
[----:B------:R-:W-:Y:S01]  /*45e0*/  UIADD3 UR8, UR9, 0xc400, URZ ;  /* 0x0000c40009087890 */ /* 0x000fe2000fffe03f */
[----:B------:R-:W1:Y:S01]  /*45f0*/  SYNCS.PHASECHK.TRANS64.TRYWAIT P0, [UR14+0x10], R5 ;  /* 0x00001005ff0075a7 */ /* 0x000e62000800014e */
[----:B------:R-:W-:Y:S02]  /*4600*/  USHF.R.U32.HI UR7, URZ, 0x4, UR7 ;  /* 0x000000043f077899 */ /* 0x000fe40008011607 */
[----:B------:R-:W-:Y:S02]  /*4610*/  USHF.R.U32.HI UR8, URZ, 0x4, UR8 ;  /* 0x000000043f087899 */ /* 0x000fe40008011608 */
[----:B------:R-:W-:-:S02]  /*4620*/  ULOP3.LUT UR7, UR7, 0x3fc0, URZ, 0xc0, !UPT ;  /* 0x00003fc007077892 */ /* 0x000fc4000f8ec03f */
[----:B------:R-:W-:Y:S02]  /*4630*/  ULOP3.LUT UR8, UR8, 0x3fc0, URZ, 0xc0, !UPT ;  /* 0x00003fc008087892 */ /* 0x000fe4000f8ec03f */
[----:B------:R-:W-:Y:S02]  /*4640*/  ULOP3.LUT UR16, UR7, 0x10000, URZ, 0xfc, !UPT ;  /* 0x0001000007107892 */ /* 0x000fe4000f8efc3f */
[----:B------:R-:W-:Y:S01]  /*4650*/  ULOP3.LUT UR8, UR8, 0x10000, URZ, 0xfc, !UPT ;  /* 0x0001000008087892 */ /* 0x000fe2000f8efc3f */
[----:B-1----:R-:W-:Y:S11]  /*4660*/  @P0 BRA `(.L_x_15) ;  /* 0x00000000000c0947 */ /* 0x002ff60003800000 */
[----:B------:R-:W-:-:S04]  /*4670*/  SHF.L.U32 R18, R10, 0x1f, RZ ;  /* 0x0000001f0a127819 */ /* 0x000fc800000006ff */
[----:B------:R-:W1:Y:S02]  /*4680*/  SYNCS.PHASECHK.TRANS64.TRYWAIT P0, [UR14+0x10], R18 ;  /* 0x00001012ff0075a7 */ /* 0x000e64000800014e */
[----:B-1----:R-:W-:Y:S05]  /*4690*/  @!P0 BRA `(.L_x_16) ;  /* 0x0000007400f88947 */ /* 0x002fea0003800000 */
.L_x_15:
[----:B------:R-:W-:Y:S01]  /*46a0*/  WARPGROUP.ARRIVE ;  /* 0x00000000000079c5 */ /* 0x000fe20000000000 */
[----:B------:R-:W-:Y:S01]  /*46b0*/  UMOV UR22, UR16 ;  /* 0x0000001000167c82 */ /* 0x000fe20008000000 */
[----:B------:R-:W-:Y:S01]  /*46c0*/  UMOV UR23, 0x40000040 ;  /* 0x4000004000177882 */ /* 0x000fe20000000000 */
[----:B------:R-:W-:Y:S01]  /*46d0*/  UMOV UR20, UR8 ;  /* 0x0000000800147c82 */ /* 0x000fe20008000000 */
[----:B------:R-:W-:Y:S01]  /*46e0*/  UMOV UR21, 0x40000040 ;  /* 0x4000004000157882 */ /* 0x000fe20000000000 */
[----:B------:R-:W-:Y:S01]  /*46f0*/  UIADD3 UR18, UR16, 0x806, URZ ;  /* 0x0000080610127890 */ /* 0x000fe2000fffe03f */
[----:B------:R-:W-:Y:S01]  /*4700*/  HGMMA.64x128x16.F32 R120, gdesc[UR20], RZ, !UPT ;  /* 0x01e00000147879f0 */ /* 0x000fe2000c7008ff */
[----:B------:R-:W-:Y:S01]  /*4710*/  ULOP3.LUT UR22, UR16, 0x2, URZ, 0xfc, !UPT ;  /* 0x0000000210167892 */ /* 0x000fe2000f8efc3f */
[----:B------:R-:W-:Y:S01]  /*4720*/  IMAD.U32 R18, R20, -0x80000000, RZ ;  /* 0x8000000014127824 */ /* 0x000fe200078e00ff */
[----:B------:R-:W-:Y:S01]  /*4730*/  ULOP3.LUT UR20, UR8, 0x2, URZ, 0xfc, !UPT ;  /* 0x0000000208147892 */ /* 0x000fe2000f8efc3f */
[-C--:B------:R-:W-:Y:S01]  /*4740*/  FMUL R117, R117, R13.reuse ;  /* 0x0000000d75757220 */ /* 0x080fe20000400000 */
[----:B------:R-:W-:Y:S01]  /*4750*/  UMOV UR23, 0x40000040 ;  /* 0x4000004000177882 */ /* 0x000fe20000000000 */
[----:B------:R-:W-:Y:S01]  /*4760*/  UMOV UR21, 0x40000040 ;  /* 0x4000004000157882 */ /* 0x000fe20000000000 */
[----:B------:R-:W-:Y:S01]  /*4770*/  UMOV UR19, 0x40000040 ;  /* 0x4000004000137882 */ /* 0x000fe20000000000 */
[----:B------:R-:W-:Y:S01]  /*4780*/  UMOV UR17, 0x40000040 ;  /* 0x4000004000117882 */ /* 0x000fe20000000000 */
[----:B------:R-:W-:Y:S01]  /*4790*/  UIADD3 UR6, UR6, -0x1, URZ ;  /* 0xffffffff06067890 */ /* 0x000fe2000fffe03f */
[-C--:B------:R-:W-:Y:S01]  /*47a0*/  FMUL R116, R116, R13.reuse ;  /* 0x0000000d74747220 */ /* 0x080fe20000400000 */
        /* <DEDUP_REMOVED lines=45> */
[----:B------:R-:W-:Y:S01]  /*4a80*/  FMUL R24, R24, R13 ;  /* 0x0000000d18187220 */ /* 0x000fe20000400000 */
        /* <DEDUP_REMOVED lines=48> */
[----:B------:R-:W-:Y:S01]  /*4d90*/  HGMMA.64x128x16.F32 R120, gdesc[UR20], R120 ;  /* 0x01e00000147879f0 */ /* 0x000fe20008700878 */
[----:B------:R-:W-:-:S02]  /*4da0*/  ULOP3.LUT UR22, UR16, 0x4, URZ, 0xfc, !UPT ;  /* 0x0000000410167892 */ /* 0x000fc4000f8efc3f */
[----:B------:R-:W-:Y:S01]  /*4db0*/  ULOP3.LUT UR20, UR8, 0x4, URZ, 0xfc, !UPT ;  /* 0x0000000408147892 */ /* 0x000fe2000f8efc3f */
[----:B------:R-:W-:Y:S01]  /*4dc0*/  UMOV UR23, 0x40000040 ;  /* 0x4000004000177882 */ /* 0x000fe20000000000 */
[----:B------:R-:W-:-:S07]  /*4dd0*/  UMOV UR21, 0x40000040 ;  /* 0x4000004000157882 */ /* 0x000fce0000000000 */
[----:B------:R-:W-:Y:S01]  /*4de0*/  HGMMA.64x128x16.F32 R120, gdesc[UR20], R120 ;  /* 0x01e00000147879f0 */ /* 0x000fe20008700878 */
[----:B------:R-:W-:Y:S02]  /*4df0*/  ULOP3.LUT UR22, UR16, 0x6, URZ, 0xfc, !UPT ;  /* 0x0000000610167892 */ /* 0x000fe4000f8efc3f */
[----:B------:R-:W-:Y:S01]  /*4e00*/  ULOP3.LUT UR20, UR8, 0x6, URZ, 0xfc, !UPT ;  /* 0x0000000608147892 */ /* 0x000fe2000f8efc3f */
[----:B------:R-:W-:Y:S01]  /*4e10*/  UMOV UR23, 0x40000040 ;  /* 0x4000004000177882 */ /* 0x000fe20000000000 */
[----:B------:R-:W-:-:S07]  /*4e20*/  UMOV UR21, 0x40000040 ;  /* 0x4000004000157882 */ /* 0x000fce0000000000 */
[----:B------:R-:W-:Y:S01]  /*4e30*/  HGMMA.64x128x16.F32 R120, gdesc[UR20], R120 ;  /* 0x01e00000147879f0 */ /* 0x000fe20008700878 */
[----:B------:R-:W-:Y:S02]  /*4e40*/  UIADD3 UR22, UR16, 0x400, URZ ;  /* 0x0000040010167890 */ /* 0x000fe4000fffe03f */
[----:B------:R-:W-:Y:S01]  /*4e50*/  UIADD3 UR20, UR8, 0x400, URZ ;  /* 0x0000040008147890 */ /* 0x000fe2000fffe03f */
        /* <DEDUP_REMOVED lines=31> */
[----:B------:R-:W-:Y:S01]  /*5050*/  UMOV UR21, 0x40000040 ;  /* 0x4000004000157882 */ /* 0x000fe20000000000 */
[----:B------:R-:W-:-:S06]  /*5060*/  UIADD3 UR16, UR8, 0x806, URZ ;  /* 0x0000080608107890 */ /* 0x000fcc000fffe03f */
[----:B------:R-:W-:-:S12]  /*5070*/  HGMMA.64x128x16.F32 R120, gdesc[UR20], R120 ;  /* 0x01e00000147879f0 */ /* 0x000fd80008700878 */
[----:B------:R-:W-:Y:S01]  /*5080*/  HGMMA.64x128x16.F32 R120, gdesc[UR16], R120, gsb0 ;  /* 0x01e00000107879f0 */ /* 0x000fe20008000878 */
[----:B------:R-:W2:Y:S02]  /*5090*/  SYNCS.PHASECHK.TRANS64.TRYWAIT P0, [UR14+0x20], R18 ;  /* 0x00002012ff0075a7 */ /* 0x000ea4000800014e */
[----:B--2---:R-:W-:Y:S05]  /*50a0*/  @P0 BRA `(.L_x_17) ;  /* 0x0000000000080947 */ /* 0x004fea0003800000 */
[----:B------:R-:W2:Y:S02]  /*50b0*/  SYNCS.PHASECHK.TRANS64.TRYWAIT P0, [UR14+0x20], R18 ;  /* 0x00002012ff0075a7 */ /* 0x000ea4000800014e */
[----:B--2---:R-:W-:Y:S05]  /*50c0*/  @!P0 BRA `(.L_x_18) ;  /* 0x0000006c00888947 */ /* 0x004fea0003800000 */
.L_x_17:
[----:B------:R-:W-:Y:S01]  /*50d0*/  UIADD3 UR7, UR9, 0x24400, URZ ;  /* 0x0002440009077890 */ /* 0x000fe2000fffe03f */
[----:B------:R-:W-:Y:S01]  /*50e0*/  WARPGROUP.ARRIVE ;  /* 0x00000000000079c5 */ /* 0x000fe20000000000 */
[----:B------:R-:W-:Y:S01]  /*50f0*/  UIADD3 UR15, UR14, 0x400, URZ ;  /* 0x000004000e0f7890 */ /* 0x000fe2000fffe03f */
[----:B-1----:R-:W-:Y:S01]  /*5100*/  VIMNMX R5, RZ, UR6, !PT ;  /* 0x00000006ff057c48 */ /* 0x002fe2000ffe0100 */
[----:B------:R-:W-:Y:S01]  /*5110*/  USHF.R.U32.HI UR8, URZ, 0x4, UR7 ;  /* 0x000000043f087899 */ /* 0x000fe20008011607 */
[----:B------:R-:W-:Y:S01]  /*5120*/  VIADD R15, R15, 0x1 ;  /* 0x000000010f0f7836 */ /* 0x000fe20000000000 */
[----:B------:R-:W-:Y:S02]  /*5130*/  USHF.R.U32.HI UR7, URZ, 0x4, UR15 ;  /* 0x000000043f077899 */ /* 0x000fe4000801160f */
[----:B------:R-:W-:Y:S01]  /*5140*/  ULOP3.LUT UR8, UR8, 0x3fc0, URZ, 0xc0, !UPT ;  /* 0x00003fc008087892 */ /* 0x000fe2000f8ec03f */
[----:B------:R-:W-:Y:S01]  /*5150*/  IMAD R5, R5, -0x80, R12 ;  /* 0xffffff8005057824 */ /* 0x000fe200078e020c */
[----:B------:R-:W-:-:S02]  /*5160*/  ULOP3.LUT UR7, UR7, 0x3fc0, URZ, 0xc0, !UPT ;  /* 0x00003fc007077892 */ /* 0x000fc4000f8ec03f */
[----:B------:R-:W-:Y:S01]  /*5170*/  ULOP3.LUT UR8, UR8, 0x10000, URZ, 0xfc, !UPT ;  /* 0x0001000008087892 */ /* 0x000fe2000f8efc3f */
[----:B------:R-:W-:Y:S01]  /*5180*/  VIADD R6, R5, 0x1 ;  /* 0x0000000105067836 */ /* 0x000fe20000000000 */
[----:B------:R-:W-:Y:S01]  /*5190*/  ULOP3.LUT UR7, UR7, 0x4000000, URZ, 0xfc, !UPT ;  /* 0x0400000007077892 */ /* 0x000fe2000f8efc3f */
[----:B------:R-:W-:Y:S01]  /*51a0*/  UMOV UR17, 0x40000040 ;  /* 0x4000004000117882 */ /* 0x000fe20000000000 */
[----:B------:R-:W-:Y:S02]  /*51b0*/  UMOV UR19, 0x40000040 ;  /* 0x4000004000137882 */ /* 0x000fe40000000000 */
[----:B------:R-:W-:Y:S01]  /*51c0*/  SHF.R.S32.HI R11, RZ, 0x1f, R6 ;  /* 0x0000001fff0b7819 */ /* 0x000fe20000011406 */
[----:B------:R-:W-:Y:S02]  /*51d0*/  UMOV UR16, UR8 ;  /* 0x0000000800107c82 */ /* 0x000fe40008000000 */
[----:B------:R-:W-:Y:S01]  /*51e0*/  UMOV UR18, UR7 ;  /* 0x0000000700127c82 */ /* 0x000fe20008000000 */
[----:B------:R-:W-:Y:S01]  /*51f0*/  LEA.HI R11, R11, R6, RZ, 0x3 ;  /* 0x000000060b0b7211 */ /* 0x000fe200078f18ff */
[----:B------:R-:W-:Y:S01]  /*5200*/  HGMMA.64x192x16.F32 R24, gdesc[UR16].tnspB, R24, UP1 ;  /* 0x42e00000101879f0 */ /* 0x000fe2000b700818 */
[----:B------:R-:W-:-:S02]  /*5210*/  UIADD3 UR18, UR7, 0x80, URZ ;  /* 0x0000008007127890 */ /* 0x000fc4000fffe03f */
[----:B------:R-:W-:Y:S01]  /*5220*/  ULOP3.LUT UR16, UR8, 0x2, URZ, 0xfc, !UPT ;  /* 0x0000000208107892 */ /* 0x000fe2000f8efc3f */
[----:B------:R-:W-:Y:S01]  /*5230*/  LOP3.LUT R13, R11, 0xfffffff8, RZ, 0xc0, !PT ;  /* 0xfffffff80b0d7812 */ /* 0x000fe200078ec0ff */
[----:B------:R-:W-:Y:S01]  /*5240*/  UMOV UR19, 0x40000040 ;  /* 0x4000004000137882 */ /* 0x000fe20000000000 */
[----:B------:R-:W-:Y:S01]  /*5250*/  UMOV UR17, 0x40000040 ;  /* 0x4000004000117882 */ /* 0x000fe20000000000 */
[----:B------:R-:W-:Y:S01]  /*5260*/  SHF.R.S32.HI R11, RZ, 0x3, R11 ;  /* 0x00000003ff0b7819 */ /* 0x000fe2000001140b */
[----:B------:R-:W-:Y:S01]  /*5270*/  UPLOP3.LUT UP1, UPT, UPT, UPT, UPT, 0x80, 0x0 ;  /* 0x000000000000789c */ /* 0x000fe20003f2f070 */
[----:B------:R-:W-:-:S03]  /*5280*/  VIADDMNMX R6, R6, -R13, 0x2, PT ;  /* 0x0000000206067446 */ /* 0x000fc6000380090d */
[----:B------:R-:W-:-:S05]  /*5290*/  IMAD.U32 R11, R11, -0x2, RZ ;  /* 0xfffffffe0b0b7824 */ /* 0x000fca00078e00ff */
[----:B------:R-:W-:Y:S01]  /*52a0*/  VIADDMNMX R6, R11, -R6, 0xffffffe0, !PT ;  /* 0xffffffe00b067446 */ /* 0x000fe20007800906 */
[----:B------:R-:W-:-:S03]  /*52b0*/  IMAD.MOV.U32 R11, RZ, RZ, -0x1 ;  /* 0xffffffffff0b7424 */ /* 0x000fc600078e00ff */
[----:B------:R-:W-:-:S04]  /*52c0*/  IADD3 R6, R6, 0x20, RZ ;  /* 0x0000002006067810 */ /* 0x000fc80007ffe0ff */
[----:B------:R-:W-:-:S04]  /*52d0*/  SHF.R.U32.HI R13, RZ, R6, R11 ;  /* 0x00000006ff0d7219 */ /* 0x000fc8000001160b */
[C---:B------:R-:W-:Y:S02]  /*52e0*/  R2P PR, R13.reuse, 0x7e ;  /* 0x0000007e0d007804 */ /* 0x040fe40000000000 */
[----:B------:R-:W-:Y:S01]  /*52f0*/  LOP3.LUT R19, R13, 0x1, RZ, 0xc0, !PT ;  /* 0x000000010d137812 */ /* 0x000fe200078ec0ff */
[----:B------:R-:W-:Y:S01]  /*5300*/  HGMMA.64x192x16.F32 R24, gdesc[UR16].tnspB, R24 ;  /* 0x42e00000101879f0 */ /* 0x000fe20008700818 */
[----:B------:R-:W-:Y:S02]  /*5310*/  UIADD3 UR18, UR7, 0x100, URZ ;  /* 0x0000010007127890 */ /* 0x000fe4000fffe03f */
[----:B------:R-:W-:Y:S01]  /*5320*/  ULOP3.LUT UR16, UR8, 0x4, URZ, 0xfc, !UPT ;  /* 0x0000000408107892 */ /* 0x000fe2000f8efc3f */
[----:B------:R-:W-:Y:S01]  /*5330*/  UMOV UR19, 0x40000040 ;  /* 0x4000004000137882 */ /* 0x000fe20000000000 */
[----:B------:R-:W-:-:S15]  /*5340*/  UMOV UR17, 0x40000040 ;  /* 0x4000004000117882 */ /* 0x000fde0000000000 */
[----:B------:R-:W-:Y:S01]  /*5350*/  HGMMA.64x192x16.F32 R24, gdesc[UR16].tnspB, R24 ;  /* 0x42e00000101879f0 */ /* 0x000fe20008700818 */
[----:B------:R-:W-:Y:S02]  /*5360*/  UIADD3 UR18, UR7, 0x180, URZ ;  /* 0x0000018007127890 */ /* 0x000fe4000fffe03f */
[----:B------:R-:W-:Y:S01]  /*5370*/  ULOP3.LUT UR16, UR8, 0x6, URZ, 0xfc, !UPT ;  /* 0x0000000608107892 */ /* 0x000fe2000f8efc3f */
[----:B------:R-:W-:Y:S01]  /*5380*/  UMOV UR19, 0x40000040 ;  /* 0x4000004000137882 */ /* 0x000fe20000000000 */
[----:B------:R-:W-:-:S15]  /*5390*/  UMOV UR17, 0x40000040 ;  /* 0x4000004000117882 */ /* 0x000fde0000000000 */
[----:B------:R-:W-:Y:S01]  /*53a0*/  HGMMA.64x192x16.F32 R24, gdesc[UR16].tnspB, R24 ;  /* 0x42e00000101879f0 */ /* 0x000fe20008700818 */
[----:B------:R-:W-:Y:S02]  /*53b0*/  UIADD3 UR18, UR7, 0x200, URZ ;  /* 0x0000020007127890 */ /* 0x000fe4000fffe03f */
[----:B------:R-:W-:Y:S01]  /*53c0*/  UIADD3 UR16, UR8, 0x400, URZ ;  /* 0x0000040008107890 */ /* 0x000fe2000fffe03f */
        /* <DEDUP_REMOVED lines=17> */
[----:B------:R-:W-:Y:S03]  /*54e0*/  HGMMA.64x192x16.F32 R24, gdesc[UR16].tnspB, R24, gsb0 ;  /* 0x42e00000101879f0 */ /* 0x000fe60008000818 */
        /* <DEDUP_REMOVED lines=8> */
[----:B------:R-:W-:-:S03]  /*5570*/  FMNMX R21, R124, R132, !PT ;  /* 0x000000847c157209 */ /* 0x000fc60007800000 */
[----:B------:R-:W-:Y:S02]  /*5580*/  FSEL R136, R136, -INF , P0 ;  /* 0xff80000088887808 */ /* 0x000fe40000000000 */
[----:B------:R-:W-:Y:S02]  /*5590*/  FSEL R22, R137, -INF , P1 ;  /* 0xff80000089167808 */ /* 0x000fe40000800000 */
[----:B------:R-:W-:Y:S02]  /*55a0*/  FSEL R140, R140, -INF , P2 ;  /* 0xff8000008c8c7808 */ /* 0x000fe40001000000 */
[----:B------:R-:W-:Y:S02]  /*55b0*/  FSEL R20, R141, -INF , P3 ;  /* 0xff8000008d147808 */ /* 0x000fe40001800000 */
[----:B------:R-:W-:Y:S02]  /*55c0*/  FSEL R144, R144, -INF , P4 ;  /* 0xff80000090907808 */ /* 0x000fe40002000000 */
[----:B------:R-:W-:-:S02]  /*55d0*/  FSEL R6, R145, -INF , P5 ;  /* 0xff80000091067808 */ /* 0x000fc40002800000 */
        /* <DEDUP_REMOVED lines=13> */
[----:B------:R-:W-:Y:S02]  /*56b0*/  ISETP.NE.U32.AND P0, PT, R19, 0x1, PT ;  /* 0x000000011300780c */ /* 0x000fe40003f05070 */
[----:B------:R-:W-:Y:S02]  /*56c0*/  FMNMX R19, R18, R186, !PT ;  /* 0x000000ba12137209 */ /* 0x000fe40007800000 */
[----:B------:R-:W-:Y:S02]  /*56d0*/  FSEL R120, R120, -INF , !P0 ;  /* 0xff80000078787808 */ /* 0x000fe40004000000 */
[----:B------:R-:W-:Y:S02]  /*56e0*/  LOP3.LUT P0, RZ, R13, 0x80, RZ, 0xc0, !PT ;  /* 0x000000800dff7812 */ /* 0x000fe4000780c0ff */
[----:B------:R-:W-:-:S02]  /*56f0*/  FMNMX R19, R22, R19, !PT ;  /* 0x0000001316137209 */ /* 0x000fc40007800000 */
[----:B------:R-:W-:Y:S02]  /*5700*/  FSEL R188, R133, -INF , P0 ;  /* 0xff80000085bc7808 */ /* 0x000fe40000000000 */
[----:B------:R-:W-:Y:S02]  /*5710*/  LOP3.LUT P0, RZ, R13, 0x8000, RZ, 0xc0, !PT ;  /* 0x000080000dff7812 */ /* 0x000fe4000780c0ff */
[----:B------:R-:W-:Y:S02]  /*5720*/  FMNMX R23, R190, R188, !PT ;  /* 0x000000bcbe177209 */ /* 0x000fe40007800000 */
[----:B------:R-:W-:Y:S02]  /*5730*/  FSEL R184, R149, -INF , P0 ;  /* 0xff80000095b87808 */ /* 0x000fe40000000000 */
[----:B------:R-:W-:Y:S02]  /*5740*/  LOP3.LUT P0, RZ, R13, 0x800000, RZ, 0xc0, !PT ;  /* 0x008000000dff7812 */ /* 0x000fe4000780c0ff */
[----:B------:R-:W-:-:S02]  /*5750*/  FMNMX R23, R20, R23, !PT ;  /* 0x0000001714177209 */ /* 0x000fc40007800000 */
[----:B------:R-:W-:Y:S02]  /*5760*/  FSEL R165, R165, -INF , P0 ;  /* 0xff800000a5a57808 */ /* 0x000fe40000000000 */
[----:B------:R-:W-:Y:S02]  /*5770*/  ISETP.GT.AND P0, PT, R13, -0x1, PT ;  /* 0xffffffff0d00780c */ /* 0x000fe40003f04270 */
        /* <DEDUP_REMOVED lines=9> */
[----:B------:R-:W-:-:S02]  /*5810*/  FSEL R169, R169, -INF , P1 ;  /* 0xff800000a9a97808 */ /* 0x000fc40000800000 */
[----:B------:R-:W-:Y:S02]  /*5820*/  FSEL R172, R172, -INF , P2 ;  /* 0xff800000acac7808 */ /* 0x000fe40001000000 */
[----:B------:R-:W-:Y:S02]  /*5830*/  FSEL R173, R173, -INF , P3 ;  /* 0xff800000adad7808 */ /* 0x000fe40001800000 */
[----:B------:R-:W-:Y:S02]  /*5840*/  FMNMX R13, R160, R13, !PT ;  /* 0x0000000da00d7209 */ /* 0x000fe40007800000 */
[----:B------:R-:W-:Y:S02]  /*5850*/  FMNMX R192, R161, R192, !PT ;  /* 0x000000c0a1c07209 */ /* 0x000fe40007800000 */
[----:B------:R-:W-:Y:S02]  /*5860*/  FMNMX R21, R164, R21, !PT ;  /* 0x00000015a4157209 */ /* 0x000fe40007800000 */
[----:B------:R-:W-:-:S02]  /*5870*/  FMNMX R194, R165, R194, !PT ;  /* 0x000000c2a5c27209 */ /* 0x000fc40007800000 */
[----:B------:R-:W-:Y:S02]  /*5880*/  FSEL R181, R181, -INF , !P0 ;  /* 0xff800000b5b57808 */ /* 0x000fe40004000000 */
[----:B------:R-:W-:Y:S02]  /*5890*/  FSEL R176, R176, -INF , P4 ;  /* 0xff800000b0b07808 */ /* 0x000fe40002000000 */
[----:B------:R-:W-:Y:S02]  /*58a0*/  FSEL R177, R177, -INF , P5 ;  /* 0xff800000b1b17808 */ /* 0x000fe40002800000 */
[----:B------:R-:W-:Y:S02]  /*58b0*/  FSEL R180, R180, -INF , P6 ;  /* 0xff800000b4b47808 */ /* 0x000fe40003000000 */
        /* <DEDUP_REMOVED lines=10> */
[----:B------:R-:W-:Y:S02]  /*5960*/  SHF.R.U32.HI R23, RZ, 0x3, R8 ;  /* 0x00000003ff177819 */ /* 0x000fe40000011608 */
[----:B------:R-:W-:Y:S01]  /*5970*/  FMNMX R194, R13, R194, !PT ;  /* 0x000000c20dc27209 */ /* 0x000fe20007800000 */
[----:B------:R-:W-:-:S03]  /*5980*/  VIADD R13, R5, 0x9 ;  /* 0x00000009050d7836 */ /* 0x000fc60000000000 */
[----:B------:R-:W-:-:S05]  /*5990*/  FMNMX R19, R194, R17, !PT ;  /* 0x00000011c2137209 */ /* 0x000fca0007800000 */
[----:B------:R-:W1:Y:S02]  /*59a0*/  SHFL.BFLY PT, R192, R19, 0x2, 0x1f ;  /* 0x0c401f0013c07f89 */ /* 0x000e6400000e0000 */
[----:B-1----:R-:W-:Y:S02]  /*59b0*/  FMNMX R21, R19, R192, !PT ;  /* 0x000000c013157209 */ /* 0x002fe40007800000 */
[----:B------:R-:W-:-:S03]  /*59c0*/  SHF.R.S32.HI R192, RZ, 0x1f, R13 ;  /* 0x0000001fffc07819 */ /* 0x000fc6000001140d */
[----:B------:R-:W1:Y:S01]  /*59d0*/  SHFL.BFLY PT, R194, R21, 0x1, 0x1f ;  /* 0x0c201f0015c27f89 */ /* 0x000e6200000e0000 */
[----:B------:R-:W-:Y:S02]  /*59e0*/  LEA.HI R192, R192, R13, RZ, 0x3 ;  /* 0x0000000dc0c07211 */ /* 0x000fe400078f18ff */
[----:B-1----:R-:W-:Y:S02]  /*59f0*/  FMNMX R5, R21, R194, !PT ;  /* 0x000000c215057209 */ /* 0x002fe40007800000 */
[----:B------:R-:W-:Y:S02]  /*5a00*/  LOP3.LUT R194, R192, 0xfffffff8, RZ, 0xc0, !PT ;  /* 0xfffffff8c0c27812 */ /* 0x000fe400078ec0ff */
[----:B------:R-:W-:Y:S02]  /*5a10*/  SHF.R.S32.HI R192, RZ, 0x3, R192 ;  /* 0x00000003ffc07819 */ /* 0x000fe400000114c0 */
[----:B------:R-:W-:Y:S02]  /*5a20*/  VIADDMNMX R13, R13, -R194, 0x2, PT ;  /* 0x000000020d0d7446 */ /* 0x000fe400038009c2 */
[----:B------:R-:W-:Y:S01]  /*5a30*/  FSETP.NEU.AND P0, PT, R5, -INF , PT ;  /* 0xff8000000500780b */ /* 0x000fe20003f0d000 */
[----:B------:R-:W-:-:S03]  /*5a40*/  IMAD.U32 R192, R192, -0x2, RZ ;  /* 0xfffffffec0c07824 */ /* 0x000fc600078e00ff */
[----:B------:R-:W-:Y:S02]  /*5a50*/  FSEL R194, R5, RZ, P0 ;  /* 0x000000ff05c27208 */ /* 0x000fe40000000000 */
[----:B------:R-:W-:-:S03]  /*5a60*/  VIADDMNMX R13, R192, -R13, 0xffffffe0, !PT ;  /* 0xffffffe0c00d7446 */ /* 0x000fc6000780090d */
[----:B------:R-:W-:Y:S02]  /*5a70*/  FADD R17, -R194, R17 ;  /* 0x00000011c2117221 */ /* 0x000fe40000000100 */
[----:B------:R-:W-:Y:S02]  /*5a80*/  VIADD R192, R13, 0x20 ;  /* 0x000000200dc07836 */ /* 0x000fe40000000000 */
[----:B------:R-:W-:-:S03]  /*5a90*/  FMUL R13, R17, UR5 ;  /* 0x00000005110d7c20 */ /* 0x000fc60008400000 */
[----:B------:R-:W-:Y:S01]  /*5aa0*/  SHF.R.U32.HI R192, RZ, R192, R11 ;  /* 0x000000c0ffc07219 */ /* 0x000fe2000001160b */
[----:B------:R-:W-:Y:S02]  /*5ab0*/  FMUL R11, R194, UR5 ;  /* 0x00000005c20b7c20 */ /* 0x000fe40008400000 */
[----:B------:R-:W-:Y:S01]  /*5ac0*/  MUFU.EX2 R13, R13 ;  /* 0x0000000d000d7308 */ /* 0x000fe20000000800 */
[----:B------:R-:W-:Y:S01]  /*5ad0*/  R2P PR, R192, 0x7e ;  /* 0x0000007ec0007804 */ /* 0x000fe20000000000 */
[--C-:B------:R-:W-:Y:S01]  /*5ae0*/  FFMA R121, R18, UR5, -R11.reuse ;  /* 0x0000000512797c23 */ /* 0x100fe2000800080b */
[----:B------:R-:W-:Y:S01]  /*5af0*/  LOP3.LUT R19, R192, 0x1, RZ, 0xc0, !PT ;  /* 0x00000001c0137812 */ /* 0x000fe200078ec0ff */
[--C-:B------:R-:W-:Y:S01]  /*5b00*/  FFMA R129, R186, UR5, -R11.reuse ;  /* 0x00000005ba817c23 */ /* 0x100fe2000800080b */
[--C-:B------:R-:W-:Y:S01]  /*5b10*/  FFMA R22, R22, UR5, -R11.reuse ;  /* 0x0000000516167c23 */ /* 0x100fe2000800080b */
[----:B------:R-:W-:Y:S01]  /*5b20*/  FSEL R123, R123, -INF , P1 ;  /* 0xff8000007b7b7808 */ /* 0x000fe20000800000 */
[--C-:B------:R-:W-:Y:S01]  /*5b30*/  FFMA R6, R6, UR5, -R11.reuse ;  /* 0x0000000506067c23 */ /* 0x100fe2000800080b */
[----:B------:R-:W-:Y:S01]  /*5b40*/  FSEL R17, R126, -INF , P2 ;  /* 0xff8000007e117808 */ /* 0x000fe20001000000 */
[----:B------:R1:W-:Y:S01]  /*5b50*/  MUFU.EX2 R137, R22 ;  /* 0x0000001600897308 */ /* 0x0003e20000000800 */
[----:B------:R-:W-:Y:S01]  /*5b60*/  FSEL R127, R127, -INF , P3 ;  /* 0xff8000007f7f7808 */ /* 0x000fe20001800000 */
[--C-:B------:R-:W-:Y:S01]  /*5b70*/  FFMA R20, R20, UR5, -R11.reuse ;  /* 0x0000000514147c23 */ /* 0x100fe2000800080b */
[----:B------:R-:W-:Y:S01]  /*5b80*/  FSEL R130, R130, -INF , P4 ;  /* 0xff80000082827808 */ /* 0x000fe20002000000 */
[--C-:B------:R-:W-:Y:S01]  /*5b90*/  FFMA R120, R120, UR5, -R11.reuse ;  /* 0x0000000578787c23 */ /* 0x100fe2000800080b */
[----:B------:R-:W-:Y:S01]  /*5ba0*/  FSEL R18, R131, -INF , P5 ;  /* 0xff80000083127808 */ /* 0x000fe20002800000 */
[--C-:B------:R-:W-:Y:S01]  /*5bb0*/  FFMA R124, R124, UR5, -R11.reuse ;  /* 0x000000057c7c7c23 */ /* 0x100fe2000800080b */
[----:B------:R-:W-:Y:S01]  /*5bc0*/  FSEL R134, R134, -INF , P6 ;  /* 0xff80000086867808 */ /* 0x000fe20003000000 */
[----:B------:R2:W-:Y:S01]  /*5bd0*/  MUFU.EX2 R145, R6 ;  /* 0x0000000600917308 */ /* 0x0005e20000000800 */
[----:B------:R-:W-:Y:S01]  /*5be0*/  R2P PR, R192.B1, 0x7f ;  /* 0x0000007fc0007804 */ /* 0x000fe20000001000 */
[--C-:B------:R-:W-:Y:S01]  /*5bf0*/  FFMA R125, R190, UR5, -R11.reuse ;  /* 0x00000005be7d7c23 */ /* 0x100fe2000800080b */
[----:B-1----:R-:W-:Y:S01]  /*5c00*/  FMNMX R22, R123, R18, !PT ;  /* 0x000000127b167209 */ /* 0x002fe20007800000 */
[--C-:B------:R-:W-:Y:S01]  /*5c10*/  FFMA R128, R128, UR5, -R11.reuse ;  /* 0x0000000580807c23 */ /* 0x100fe2000800080b */
[----:B------:R-:W-:Y:S01]  /*5c20*/  FMNMX R21, R17, R134, !PT ;  /* 0x0000008611157209 */ /* 0x000fe20007800000 */
        /* <DEDUP_REMOVED lines=15> */
[----:B------:R-:W-:Y:S01]  /*5d20*/  R2P PR, R192.B2, 0x7f ;  /* 0x0000007fc0007804 */ /* 0x000fe20000002000 */
[--C-:B------:R-:W-:Y:S01]  /*5d30*/  FFMA R152, R152, UR5, -R11.reuse ;  /* 0x0000000598987c23 */ /* 0x100fe2000800080b */
[----:B------:R-:W-:Y:S01]  /*5d40*/  FMNMX R22, R139, R22, !PT ;  /* 0x000000168b167209 */ /* 0x000fe20007800000 */
[--C-:B------:R-:W-:Y:S01]  /*5d50*/  FFMA R153, R153, UR5, -R11.reuse ;  /* 0x0000000599997c23 */ /* 0x100fe2000800080b */
[----:B------:R-:W-:Y:S01]  /*5d60*/  FMNMX R21, R142, R21, !PT ;  /* 0x000000158e157209 */ /* 0x000fe20007800000 */
        /* <DEDUP_REMOVED lines=23> */
[----:B------:R-:W-:Y:S01]  /*5ee0*/  ISETP.NE.U32.AND P0, PT, R19, 0x1, PT ;  /* 0x000000011300780c */ /* 0x000fe20003f05070 */
[--C-:B------:R-:W-:Y:S01]  /*5ef0*/  FFMA R180, R180, UR5, -R11.reuse ;  /* 0x00000005b4b47c23 */ /* 0x100fe2000800080b */
[----:B------:R-:W-:Y:S01]  /*5f00*/  FMNMX R22, R155, R22, !PT ;  /* 0x000000169b167209 */ /* 0x000fe20007800000 */
[----:B------:R-:W-:Y:S01]  /*5f10*/  FFMA R181, R181, UR5, -R11 ;  /* 0x00000005b5b57c23 */ /* 0x000fe2000800080b */
[----:B------:R-:W-:Y:S01]  /*5f20*/  FSEL R122, R122, -INF , !P0 ;  /* 0xff8000007a7a7808 */ /* 0x000fe20004000000 */
[----:B------:R-:W3:Y:S01]  /*5f30*/  MUFU.EX2 R120, R120 ;  /* 0x0000007800787308 */ /* 0x000ee20000000800 */
[----:B------:R-:W-:-:S02]  /*5f40*/  LOP3.LUT P0, RZ, R192, 0x80, RZ, 0xc0, !PT ;  /* 0x00000080c0ff7812 */ /* 0x000fc4000780c0ff */
[----:B------:R-:W-:Y:S02]  /*5f50*/  FMNMX R19, R122, R130, !PT ;  /* 0x000000827a137209 */ /* 0x000fe40007800000 */
[----:B------:R-:W-:Y:S02]  /*5f60*/  FSEL R186, R135, -INF , P0 ;  /* 0xff80000087ba7808 */ /* 0x000fe40000000000 */
[----:B------:R-:W-:Y:S01]  /*5f70*/  LOP3.LUT P0, RZ, R192, 0x8000, RZ, 0xc0, !PT ;  /* 0x00008000c0ff7812 */ /* 0x000fe2000780c0ff */
[----:B------:R-:W4:Y:S01]  /*5f80*/  MUFU.EX2 R121, R121 ;  /* 0x0000007900797308 */ /* 0x000f220000000800 */
[----:B------:R-:W-:Y:S02]  /*5f90*/  FMNMX R126, R127, R186, !PT ;  /* 0x000000ba7f7e7209 */ /* 0x000fe40007800000 */
[----:B------:R-:W-:Y:S02]  /*5fa0*/  FSEL R151, R151, -INF , P0 ;  /* 0xff80000097977808 */ /* 0x000fe40000000000 */
[----:B------:R-:W-:-:S02]  /*5fb0*/  FMNMX R19, R138, R19, !PT ;  /* 0x000000138a137209 */ /* 0x000fc40007800000 */
[----:B------:R-:W-:Y:S01]  /*5fc0*/  FMNMX R126, R143, R126, !PT ;  /* 0x0000007e8f7e7209 */ /* 0x000fe20007800000 */
[----:B------:R-:W-:Y:S01]  /*5fd0*/  MUFU.EX2 R124, R124 ;  /* 0x0000007c007c7308 */ /* 0x000fe20000000800 */
[----:B------:R-:W-:Y:S02]  /*5fe0*/  LOP3.LUT P0, RZ, R192, 0x800000, RZ, 0xc0, !PT ;  /* 0x00800000c0ff7812 */ /* 0x000fe4000780c0ff */
[----:B------:R-:W-:Y:S02]  /*5ff0*/  FMNMX R19, R146, R19, !PT ;  /* 0x0000001392137209 */ /* 0x000fe40007800000 */
[----:B------:R-:W-:Y:S02]  /*6000*/  FMNMX R126, R151, R126, !PT ;  /* 0x0000007e977e7209 */ /* 0x000fe40007800000 */
[----:B------:R-:W-:Y:S01]  /*6010*/  FSEL R167, R167, -INF , P0 ;  /* 0xff800000a7a77808 */ /* 0x000fe20000000000 */
[----:B------:R-:W-:Y:S01]  /*6020*/  MUFU.EX2 R125, R125 ;  /* 0x0000007d007d7308 */ /* 0x000fe20000000800 */
[----:B------:R-:W-:-:S02]  /*6030*/  FMNMX R19, R154, R19, !PT ;  /* 0x000000139a137209 */ /* 0x000fc40007800000 */
[----:B------:R-:W-:Y:S02]  /*6040*/  FMNMX R21, R158, R21, !PT ;  /* 0x000000159e157209 */ /* 0x000fe40007800000 */
[----:B------:R-:W-:Y:S02]  /*6050*/  FMNMX R126, R159, R126, !PT ;  /* 0x0000007e9f7e7209 */ /* 0x000fe40007800000 */
[----:B------:R-:W-:Y:S01]  /*6060*/  ISETP.GT.AND P0, PT, R192, -0x1, PT ;  /* 0xffffffffc000780c */ /* 0x000fe20003f04270 */
[----:B------:R-:W-:Y:S01]  /*6070*/  MUFU.EX2 R128, R128 ;  /* 0x0000008000807308 */ /* 0x000fe20000000800 */
[----:B------:R-:W-:Y:S02]  /*6080*/  FSEL R171, R171, -INF , P1 ;  /* 0xff800000abab7808 */ /* 0x000fe40000800000 */
[----:B------:R-:W-:Y:S02]  /*6090*/  FSEL R174, R174, -INF , P2 ;  /* 0xff800000aeae7808 */ /* 0x000fe40001000000 */
[----:B------:R-:W-:-:S02]  /*60a0*/  FSEL R175, R175, -INF , P3 ;  /* 0xff800000afaf7808 */ /* 0x000fc40001800000 */
[----:B------:R-:W-:Y:S01]  /*60b0*/  FMNMX R19, R162, R19, !PT ;  /* 0x00000013a2137209 */ /* 0x000fe20007800000 */
[----:B------:R-:W-:Y:S01]  /*60c0*/  MUFU.EX2 R129, R129 ;  /* 0x0000008100817308 */ /* 0x000fe20000000800 */
[----:B------:R-:W-:Y:S02]  /*60d0*/  FMNMX R22, R163, R22, !PT ;  /* 0x00000016a3167209 */ /* 0x000fe40007800000 */
[----:B------:R-:W-:Y:S02]  /*60e0*/  FMNMX R21, R166, R21, !PT ;  /* 0x00000015a6157209 */ /* 0x000fe40007800000 */
[----:B------:R-:W-:Y:S02]  /*60f0*/  FMNMX R126, R167, R126, !PT ;  /* 0x0000007ea77e7209 */ /* 0x000fe40007800000 */
[----:B------:R-:W-:Y:S01]  /*6100*/  FSEL R183, R183, -INF , !P0 ;  /* 0xff800000b7b77808 */ /* 0x000fe20004000000 */
[----:B------:R-:W-:Y:S01]  /*6110*/  MUFU.EX2 R132, R132 ;  /* 0x0000008400847308 */ /* 0x000fe20000000800 */
[----:B------:R-:W-:-:S02]  /*6120*/  FSEL R178, R178, -INF , P4 ;  /* 0xff800000b2b27808 */ /* 0x000fc40002000000 */
[----:B------:R-:W-:Y:S02]  /*6130*/  FSEL R179, R179, -INF , P5 ;  /* 0xff800000b3b37808 */ /* 0x000fe40002800000 */
[----:B------:R-:W-:Y:S02]  /*6140*/  FSEL R182, R182, -INF , P6 ;  /* 0xff800000b6b67808 */ /* 0x000fe40003000000 */
[----:B------:R-:W-:Y:S01]  /*6150*/  FMNMX R19, R170, R19, !PT ;  /* 0x00000013aa137209 */ /* 0x000fe20007800000 */
[----:B------:R-:W-:Y:S01]  /*6160*/  MUFU.EX2 R133, R133 ;  /* 0x0000008500857308 */ /* 0x000fe20000000800 */
[----:B------:R-:W-:Y:S02]  /*6170*/  FMNMX R22, R171, R22, !PT ;  /* 0x00000016ab167209 */ /* 0x000fe40007800000 */
[----:B------:R-:W-:Y:S02]  /*6180*/  FMNMX R21, R174, R21, !PT ;  /* 0x00000015ae157209 */ /* 0x000fe40007800000 */
[----:B------:R-:W-:-:S02]  /*6190*/  FMNMX R126, R175, R126, !PT ;  /* 0x0000007eaf7e7209 */ /* 0x000fc40007800000 */
[----:B------:R-:W-:Y:S01]  /*61a0*/  FMNMX R19, R178, R19, !PT ;  /* 0x00000013b2137209 */ /* 0x000fe20007800000 */
[----:B------:R-:W-:Y:S01]  /*61b0*/  MUFU.EX2 R136, R136 ;  /* 0x0000008800887308 */ /* 0x000fe20000000800 */
[----:B------:R-:W-:Y:S02]  /*61c0*/  FMNMX R22, R179, R22, !PT ;  /* 0x00000016b3167209 */ /* 0x000fe40007800000 */
[----:B------:R-:W-:Y:S02]  /*61d0*/  FMNMX R21, R182, R21, !PT ;  /* 0x00000015b6157209 */ /* 0x000fe40007800000 */
[----:B------:R-:W-:Y:S02]  /*61e0*/  FMNMX R126, R183, R126, !PT ;  /* 0x0000007eb77e7209 */ /* 0x000fe40007800000 */
[----:B------:R-:W-:Y:S01]  /*61f0*/  FMNMX R19, R19, R22, !PT ;  /* 0x0000001613137209 */ /* 0x000fe20007800000 */
[----:B------:R-:W-:Y:S01]  /*6200*/  MUFU.EX2 R140, R140 ;  /* 0x0000008c008c7308 */ /* 0x000fe20000000800 */
[----:B------:R-:W-:-:S02]  /*6210*/  FMNMX R126, R21, R126, !PT ;  /* 0x0000007e157e7209 */ /* 0x000fc40007800000 */
[----:B------:R-:W-:Y:S01]  /*6220*/  LOP3.LUT R22, R8, 0x70, R23, 0x78, !PT ;  /* 0x0000007008167812 */ /* 0x000fe200078e7817 */
[----:B------:R-:W-:Y:S01]  /*6230*/  IMAD.MOV.U32 R23, RZ, RZ, RZ ;  /* 0x000000ffff177224 */ /* 0x000fe200078e00ff */
[----:B------:R-:W-:-:S03]  /*6240*/  FMNMX R19, R19, R126, !PT ;  /* 0x0000007e13137209 */ /* 0x000fc60007800000 */
[----:B------:R-:W-:Y:S01]  /*6250*/  MUFU.EX2 R144, R144 ;  /* 0x0000009000907308 */ /* 0x000fe20000000800 */
[----:B------:R-:W-:Y:S02]  /*6260*/  FMNMX R19, R19, R16, !PT ;  /* 0x0000001013137209 */ /* 0x000fe40007800000 */
[----:B------:R-:W-:-:S03]  /*6270*/  MOV R192, R22 ;  /* 0x0000001600c07202 */ /* 0x000fc60000000f00 */
[----:B--2---:R-:W1:Y:S02]  /*6280*/  SHFL.BFLY PT, R6, R19, 0x2, 0x1f ;  /* 0x0c401f0013067f89 */ /* 0x004e6400000e0000 */
[----:B------:R-:W-:Y:S08]  /*6290*/  MUFU.EX2 R148, R148 ;  /* 0x0000009400947308 */ /* 0x000ff00000000800 */
[----:B------:R-:W-:Y:S08]  /*62a0*/  MUFU.EX2 R149, R149 ;  /* 0x0000009500957308 */ /* 0x000ff00000000800 */
[----:B------:R-:W-:Y:S01]  /*62b0*/  MUFU.EX2 R152, R152 ;  /* 0x0000009800987308 */ /* 0x000fe20000000800 */
[----:B-1----:R-:W-:-:S07]  /*62c0*/  FMNMX R20, R19, R6, !PT ;  /* 0x0000000613147209 */ /* 0x002fce0007800000 */
[----:B------:R-:W-:Y:S01]  /*62d0*/  MUFU.EX2 R153, R153 ;  /* 0x0000009900997308 */ /* 0x000fe20000000800 */
[----:B------:R-:W1:Y:S07]  /*62e0*/  SHFL.BFLY PT, R19, R20, 0x1, 0x1f ;  /* 0x0c201f0014137f89 */ /* 0x000e6e00000e0000 */
[----:B------:R-:W-:Y:S08]  /*62f0*/  MUFU.EX2 R156, R156 ;  /* 0x0000009c009c7308 */ /* 0x000ff00000000800 */
[----:B------:R-:W-:Y:S08]  /*6300*/  MUFU.EX2 R157, R157 ;  /* 0x0000009d009d7308 */ /* 0x000ff00000000800 */
[----:B------:R-:W-:Y:S01]  /*6310*/  MUFU.EX2 R160, R160 ;  /* 0x000000a000a07308 */ /* 0x000fe20000000800 */
[----:B-1----:R-:W-:Y:S01]  /*6320*/  FMNMX R6, R20, R19, !PT ;  /* 0x0000001314067209 */ /* 0x002fe20007800000 */
[----:B------:R-:W-:-:S03]  /*6330*/  VIADD R20, R4, 0x24420 ;  /* 0x0002442004147836 */ /* 0x000fc60000000000 */
[----:B------:R-:W-:-:S03]  /*6340*/  FSETP.NEU.AND P0, PT, R6, -INF , PT ;  /* 0xff8000000600780b */ /* 0x000fc60003f0d000 */
[----:B------:R-:W-:Y:S01]  /*6350*/  MUFU.EX2 R161, R161 ;  /* 0x000000a100a17308 */ /* 0x000fe20000000800 */
[----:B------:R-:W-:Y:S02]  /*6360*/  SHF.R.U32.HI R21, RZ, 0x3, R20 ;  /* 0x00000003ff157819 */ /* 0x000fe40000011614 */
[----:B------:R-:W-:Y:S02]  /*6370*/  FSEL R185, R6, RZ, P0 ;  /* 0x000000ff06b97208 */ /* 0x000fe40000000000 */
[----:B------:R-:W-:Y:S02]  /*6380*/  IADD3 R22, P0, R22, 0x4000, RZ ;  /* 0x0000400016167810 */ /* 0x000fe40007f1e0ff */
[----:B------:R-:W-:Y:S01]  /*6390*/  LOP3.LUT R20, R20, 0x70, R21, 0x78, !PT ;  /* 0x0000007014147812 */ /* 0x000fe200078e7815 */
[C---:B------:R-:W-:Y:S01]  /*63a0*/  FADD R11, -R185.reuse, R16 ;  /* 0x00000010b90b7221 */ /* 0x040fe20000000100 */
[----:B------:R-:W-:Y:S01]  /*63b0*/  FMUL R185, R185, UR5 ;  /* 0x00000005b9b97c20 */ /* 0x000fe20008400000 */
[----:B------:R-:W1:Y:S01]  /*63c0*/  S2R R16, SR_TID.X ;  /* 0x0000000000107919 */ /* 0x000e620000002100 */
[----:B------:R-:W-:Y:S01]  /*63d0*/  IADD3.X R23, RZ, RZ, RZ, P0, !PT ;  /* 0x000000ffff177210 */ /* 0x000fe200007fe4ff */
[----:B------:R-:W-:Y:S01]  /*63e0*/  FMUL R11, R11, UR5 ;  /* 0x000000050b0b7c20 */ /* 0x000fe20008400000 */
[--C-:B------:R-:W-:Y:S01]  /*63f0*/  FFMA R18, R18, UR5, -R185.reuse ;  /* 0x0000000512127c23 */ /* 0x100fe200080008b9 */
[--C-:B------:R-:W-:Y:S01]  /*6400*/  FFMA R17, R17, UR5, -R185.reuse ;  /* 0x0000000511117c23 */ /* 0x100fe200080008b9 */
[--C-:B------:R-:W-:Y:S01]  /*6410*/  FFMA R122, R122, UR5, -R185.reuse ;  /* 0x000000057a7a7c23 */ /* 0x100fe200080008b9 */
[--C-:B------:R-:W-:Y:S01]  /*6420*/  FFMA R123, R123, UR5, -R185.reuse ;  /* 0x000000057b7b7c23 */ /* 0x100fe200080008b9 */
[----:B------:R2:W-:Y:S01]  /*6430*/  MUFU.EX2 R131, R18 ;  /* 0x0000001200837308 */ /* 0x0005e20000000800 */
[--C-:B------:R-:W-:Y:S01]  /*6440*/  FFMA R135, R186, UR5, -R185.reuse ;  /* 0x00000005ba877c23 */ /* 0x100fe200080008b9 */
[----:B------:R-:W-:Y:S01]  /*6450*/  IADD3 R188, P0, R20, 0x4000, RZ ;  /* 0x0000400014bc7810 */ /* 0x000fe20007f1e0ff */
[--C-:B------:R-:W-:Y:S01]  /*6460*/  FFMA R127, R127, UR5, -R185.reuse ;  /* 0x000000057f7f7c23 */ /* 0x100fe200080008b9 */
[--C-:B------:R-:W-:Y:S01]  /*6470*/  FFMA R130, R130, UR5, -R185.reuse ;  /* 0x0000000582827c23 */ /* 0x100fe200080008b9 */
[----:B------:R-:W-:Y:S01]  /*6480*/  FFMA R134, R134, UR5, -R185 ;  /* 0x0000000586867c23 */ /* 0x000fe200080008b9 */
[----:B------:R-:W-:-:S02]  /*6490*/  IMAD.MOV.U32 R21, RZ, RZ, RZ ;  /* 0x000000ffff157224 */ /* 0x000fc400078e00ff */
[--C-:B------:R-:W-:Y:S01]  /*64a0*/  FFMA R138, R138, UR5, -R185.reuse ;  /* 0x000000058a8a7c23 */ /* 0x100fe200080008b9 */
[----:B------:R5:W-:Y:S01]  /*64b0*/  MUFU.EX2 R126, R17 ;  /* 0x00000011007e7308 */ /* 0x000be20000000800 */
[----:B--2---:R-:W-:Y:S01]  /*64c0*/  IADD3 R18, R4, 0x24440, RZ ;  /* 0x0002444004127810 */ /* 0x004fe20007ffe0ff */
[----:B------:R-:W-:Y:S01]  /*64d0*/  IMAD.X R189, RZ, RZ, RZ, P0 ;  /* 0x000000ffffbd7224 */ /* 0x000fe200000e06ff */
[----:B------:R-:W-:Y:S01]  /*64e0*/  MOV R191, R20 ;  /* 0x0000001400bf7202 */ /* 0x000fe20000000f00 */
[--C-:B------:R-:W-:Y:S01]  /*64f0*/  FFMA R139, R139, UR5, -R185.reuse ;  /* 0x000000058b8b7c23 */ /* 0x100fe200080008b9 */
[----:B------:R-:W-:Y:S01]  /*6500*/  SHF.R.U32.HI R19, RZ, 0x3, R18 ;  /* 0x00000003ff137819 */ /* 0x000fe20000011612 */
[----:B------:R-:W-:Y:S01]  /*6510*/  FFMA R142, R142, UR5, -R185 ;  /* 0x000000058e8e7c23 */ /* 0x000fe200080008b9 */
[----:B------:R-:W-:Y:S01]  /*6520*/  MOV R188, R188 ;  /* 0x000000bc00bc7202 */ /* 0x000fe20000000f00 */
[----:B------:R-:W-:Y:S01]  /*6530*/  MUFU.EX2 R11, R11 ;  /* 0x0000000b000b7308 */ /* 0x000fe20000000800 */
[----:B------:R-:W-:Y:S01]  /*6540*/  LOP3.LUT R18, R18, 0x70, R19, 0x78, !PT ;  /* 0x0000007012127812 */ /* 0x000fe200078e7813 */
[----:B------:R-:W-:Y:S01]  /*6550*/  IMAD.MOV.U32 R19, RZ, RZ, RZ ;  /* 0x000000ffff137224 */ /* 0x000fe200078e00ff */
[----:B------:R-:W-:Y:S01]  /*6560*/  MOV R187, R22 ;  /* 0x0000001600bb7202 */ /* 0x000fe20000000f00 */
[--C-:B------:R-:W-:Y:S01]  /*6570*/  FFMA R143, R143, UR5, -R185.reuse ;  /* 0x000000058f8f7c23 */ /* 0x100fe200080008b9 */
[--C-:B------:R-:W-:Y:S01]  /*6580*/  FFMA R146, R146, UR5, -R185.reuse ;  /* 0x0000000592927c23 */ /* 0x100fe200080008b9 */
[--C-:B------:R-:W-:Y:S01]  /*6590*/  FFMA R147, R147, UR5, -R185.reuse ;  /* 0x0000000593937c23 */ /* 0x100fe200080008b9 */
[----:B------:R-:W-:Y:S01]  /*65a0*/  MOV R186, R18 ;  /* 0x0000001200ba7202 */ /* 0x000fe20000000f00 */
[----:B------:R-:W2:Y:S01]  /*65b0*/  MUFU.EX2 R122, R122 ;  /* 0x0000007a007a7308 */ /* 0x000ea20000000800 */
[----:B-1----:R-:W-:Y:S01]  /*65c0*/  LOP3.LUT P2, RZ, R16, 0x1f, RZ, 0xc0, !PT ;  /* 0x0000001f10ff7812 */ /* 0x002fe2000784c0ff */
[----:B------:R-:W-:Y:S01]  /*65d0*/  VIADD R16, R4, 0x24460 ;  /* 0x0002446004107836 */ /* 0x000fe20000000000 */
[----:B------:R-:W-:Y:S01]  /*65e0*/  IADD3 R18, P1, R18, 0x4000, RZ ;  /* 0x0000400012127810 */ /* 0x000fe20007f3e0ff */
[--C-:B------:R-:W-:Y:S01]  /*65f0*/  FFMA R150, R150, UR5, -R185.reuse ;  /* 0x0000000596967c23 */ /* 0x100fe200080008b9 */
[--C-:B------:R-:W-:Y:S01]  /*6600*/  FFMA R151, R151, UR5, -R185.reuse ;  /* 0x0000000597977c23 */ /* 0x100fe200080008b9 */
[----:B------:R-:W-:Y:S01]  /*6610*/  FFMA R154, R154, UR5, -R185 ;  /* 0x000000059a9a7c23 */ /* 0x000fe200080008b9 */
[----:B-----5:R-:W-:Y:S01]  /*6620*/  SHF.R.U32.HI R17, RZ, 0x3, R16 ;  /* 0x00000003ff117819 */ /* 0x020fe20000011610 */
[----:B------:R-:W1:Y:S01]  /*6630*/  MUFU.EX2 R123, R123 ;  /* 0x0000007b007b7308 */ /* 0x000e620000000800 */
[----:B------:R-:W-:-:S02]  /*6640*/  IMAD.X R19, RZ, RZ, RZ, P1 ;  /* 0x000000ffff137224 */ /* 0x000fc400008e06ff */
[----:B------:R-:W-:Y:S01]  /*6650*/  FFMA R155, R155, UR5, -R185 ;  /* 0x000000059b9b7c23 */ /* 0x000fe200080008b9 */
[----:B------:R-:W-:Y:S01]  /*6660*/  LOP3.LUT R16, R16, 0x70, R17, 0x78, !PT ;  /* 0x0000007010107812 */ /* 0x000fe200078e7811 */
[----:B------:R-:W-:Y:S02]  /*6670*/  IMAD.MOV.U32 R17, RZ, RZ, RZ ;  /* 0x000000ffff117224 */ /* 0x000fe400078e00ff */
[--C-:B------:R-:W-:Y:S01]  /*6680*/  FFMA R158, R158, UR5, -R185.reuse ;  /* 0x000000059e9e7c23 */ /* 0x100fe200080008b9 */
[----:B------:R-:W-:Y:S01]  /*6690*/  MOV R189, R18 ;  /* 0x0000001200bd7202 */ /* 0x000fe20000000f00 */
[----:B---3--:R-:W-:Y:S01]  /*66a0*/  FFMA R18, R13, R9, R120 ;  /* 0x000000090d127223 */ /* 0x008fe20000000078 */
[----:B------:R-:W3:Y:S01]  /*66b0*/  MUFU.EX2 R127, R127 ;  /* 0x0000007f007f7308 */ /* 0x000ee20000000800 */
[----:B------:R-:W-:Y:S01]  /*66c0*/  MOV R184, R16 ;  /* 0x0000001000b87202 */ /* 0x000fe20000000f00 */
[--C-:B------:R-:W-:Y:S01]  /*66d0*/  FFMA R159, R159, UR5, -R185.reuse ;  /* 0x000000059f9f7c23 */ /* 0x100fe200080008b9 */
[----:B------:R-:W-:Y:S01]  /*66e0*/  IADD3 R16, P0, R16, 0x4000, RZ ;  /* 0x0000400010107810 */ /* 0x000fe20007f1e0ff */
[----:B----4-:R-:W-:Y:S01]  /*66f0*/  FADD R9, R121, R18 ;  /* 0x0000001279097221 */ /* 0x010fe20000000000 */
[----:B--2---:R-:W-:Y:S01]  /*6700*/  FFMA R18, R11, R7, R122 ;  /* 0x000000070b127223 */ /* 0x004fe2000000007a */
[----:B------:R-:W-:Y:S01]  /*6710*/  @!P2 MOV R19, 0x1 ;  /* 0x000000010013a802 */ /* 0x000fe20000000f00 */
[----:B------:R-:W-:Y:S01]  /*6720*/  FFMA R162, R162, UR5, -R185 ;  /* 0x00000005a2a27c23 */ /* 0x000fe200080008b9 */
[----:B------:R-:W-:Y:S01]  /*6730*/  IMAD.X R17, RZ, RZ, RZ, P0 ;  /* 0x000000ffff117224 */ /* 0x000fe200000e06ff */
[----:B------:R-:W2:Y:S01]  /*6740*/  MUFU.EX2 R130, R130 ;  /* 0x0000008200827308 */ /* 0x000ea20000000800 */
[----:B------:R4:W-:Y:S01]  /*6750*/  @!P2 SYNCS.ARRIVE.TRANS64.ART0 RZ, [UR14+0x18], R19 ;  /* 0x00001813ffffa9a7 */ /* 0x0009e2000850000e */
[----:B------:R-:W-:-:S02]  /*6760*/  WARPGROUP.DEPBAR.LE gsb0, 0x0 ;  /* 0x00008000000079c5 */ /* 0x000fc40000010000 */
[----:B------:R-:W-:Y:S01]  /*6770*/  MOV R190, R16 ;  /* 0x0000001000be7202 */ /* 0x000fe20000000f00 */
[----:B------:R-:W-:Y:S01]  /*6780*/  FADD R16, R124, R9 ;  /* 0x000000097c107221 */ /* 0x000fe20000000000 */
[----:B-1----:R-:W-:Y:S01]  /*6790*/  FADD R9, R123, R18 ;  /* 0x000000127b097221 */ /* 0x002fe20000000000 */
[----:B------:R-:W-:Y:S01]  /*67a0*/  @!P2 IMAD.MOV.U32 R17, RZ, RZ, 0x1 ;  /* 0x00000001ff11a424 */ /* 0x000fe200078e00ff */
[----:B------:R-:W1:Y:S01]  /*67b0*/  MUFU.EX2 R134, R134 ;  /* 0x0000008600867308 */ /* 0x000e620000000800 */
[----:B------:R-:W-:Y:S01]  /*67c0*/  FADD R7, R125, R16 ;  /* 0x000000107d077221 */ /* 0x000fe20000000000 */
[----:B------:R-:W-:Y:S01]  /*67d0*/  FADD R20, R126, R9 ;  /* 0x000000097e147221 */ /* 0x000fe20000000000 */
[----:B------:R-:W-:Y:S01]  /*67e0*/  F2FP.F16.F32.PACK_AB R16, R121, R120 ;  /* 0x000000787910723e */ /* 0x000fe200000000ff */
[----:B------:R5:W-:Y:S01]  /*67f0*/  @!P2 SYNCS.ARRIVE.TRANS64.ART0 RZ, [UR14+0x28], R17 ;  /* 0x00002811ffffa9a7 */ /* 0x000be2000850000e */
[----:B------:R-:W-:Y:S01]  /*6800*/  FADD R18, R128, R7 ;  /* 0x0000000780127221 */ /* 0x000fe20000000000 */
[C---:B---3--:R-:W-:Y:S01]  /*6810*/  FADD R9, R127.reuse, R20 ;  /* 0x000000147f097221 */ /* 0x048fe20000000000 */
[----:B----4-:R-:W-:Y:S01]  /*6820*/  F2FP.F16.F32.PACK_AB R19, R127, R126 ;  /* 0x0000007e7f13723e */ /* 0x010fe200000000ff */
[----:B------:R-:W3:Y:S01]  /*6830*/  MUFU.EX2 R135, R135 ;  /* 0x0000008700877308 */ /* 0x000ee20000000800 */
[----:B------:R-:W-:Y:S01]  /*6840*/  FADD R7, R129, R18 ;  /* 0x0000001281077221 */ /* 0x000fe20000000000 */
[----:B--2---:R-:W-:Y:S01]  /*6850*/  FADD R120, R130, R9 ;  /* 0x0000000982787221 */ /* 0x004fe20000000000 */
[----:B------:R-:W-:Y:S01]  /*6860*/  F2FP.F16.F32.PACK_AB R18, R125, R124 ;  /* 0x0000007c7d12723e */ /* 0x000fe200000000ff */
[----:B------:R-:W-:Y:S01]  /*6870*/  FFMA R163, R163, UR5, -R185 ;  /* 0x00000005a3a37c23 */ /* 0x000fe200080008b9 */
[----:B------:R-:W-:Y:S01]  /*6880*/  FADD R22, R132, R7 ;  /* 0x0000000784167221 */ /* 0x000fe20000000000 */
[----:B------:R-:W-:Y:S01]  /*6890*/  FADD R9, R131, R120 ;  /* 0x0000007883097221 */ /* 0x000fe20000000000 */
[----:B-----5:R-:W-:Y:S01]  /*68a0*/  F2FP.F16.F32.PACK_AB R17, R123, R122 ;  /* 0x0000007a7b11723e */ /* 0x020fe200000000ff */
[----:B------:R-:W2:Y:S01]  /*68b0*/  MUFU.EX2 R138, R138 ;  /* 0x0000008a008a7308 */ /* 0x000ea20000000800 */
[----:B------:R-:W-:Y:S01]  /*68c0*/  FADD R7, R133, R22 ;  /* 0x0000001685077221 */ /* 0x000fe20000000000 */
[----:B-1----:R-:W-:Y:S01]  /*68d0*/  FADD R122, R134, R9 ;  /* 0x00000009867a7221 */ /* 0x002fe20000000000 */
[--C-:B------:R-:W-:Y:S01]  /*68e0*/  FFMA R166, R166, UR5, -R185.reuse ;  /* 0x00000005a6a67c23 */ /* 0x100fe200080008b9 */
[----:B------:R-:W-:Y:S01]  /*68f0*/  FFMA R167, R167, UR5, -R185 ;  /* 0x00000005a7a77c23 */ /* 0x000fe200080008b9 */
[----:B------:R-:W-:Y:S01]  /*6900*/  FADD R120, R136, R7 ;  /* 0x0000000788787221 */ /* 0x000fe20000000000 */
[--C-:B------:R-:W-:Y:S01]  /*6910*/  FFMA R170, R170, UR5, -R185.reuse ;  /* 0x00000005aaaa7c23 */ /* 0x100fe200080008b9 */
[--C-:B------:R-:W-:Y:S01]  /*6920*/  FFMA R171, R171, UR5, -R185.reuse ;  /* 0x00000005abab7c23 */ /* 0x100fe200080008b9 */
[----:B------:R-:W1:Y:S01]  /*6930*/  MUFU.EX2 R139, R139 ;  /* 0x0000008b008b7308 */ /* 0x000e620000000800 */
[----:B---3--:R-:W-:Y:S01]  /*6940*/  FADD R9, R135, R122 ;  /* 0x0000007a87097221 */ /* 0x008fe20000000000 */
[----:B------:R-:W-:Y:S01]  /*6950*/  FADD R7, R137, R120 ;  /* 0x0000007889077221 */ /* 0x000fe20000000000 */
[--C-:B------:R-:W-:Y:S01]  /*6960*/  FFMA R174, R174, UR5, -R185.reuse ;  /* 0x00000005aeae7c23 */ /* 0x100fe200080008b9 */
[----:B------:R-:W-:Y:S01]  /*6970*/  F2FP.F16.F32.PACK_AB R20, R129, R128 ;  /* 0x000000808114723e */ /* 0x000fe200000000ff */
[----:B------:R-:W-:Y:S01]  /*6980*/  FFMA R175, R175, UR5, -R185 ;  /* 0x00000005afaf7c23 */ /* 0x000fe200080008b9 */
[----:B------:R-:W-:Y:S01]  /*6990*/  FADD R120, R140, R7 ;  /* 0x000000078c787221 */ /* 0x000fe20000000000 */
[----:B------:R-:W-:Y:S01]  /*69a0*/  F2FP.F16.F32.PACK_AB R22, R133, R132 ;  /* 0x000000848516723e */ /* 0x000fe200000000ff */
[----:B------:R-:W3:Y:S01]  /*69b0*/  MUFU.EX2 R142, R142 ;  /* 0x0000008e008e7308 */ /* 0x000ee20000000800 */
[----:B--2---:R-:W-:Y:S01]  /*69c0*/  FADD R122, R138, R9 ;  /* 0x000000098a7a7221 */ /* 0x004fe20000000000 */
[----:B------:R-:W-:Y:S01]  /*69d0*/  FADD R7, R141, R120 ;  /* 0x000000788d077221 */ /* 0x000fe20000000000 */
[----:B------:R-:W-:Y:S01]  /*69e0*/  F2FP.F16.F32.PACK_AB R21, R131, R130 ;  /* 0x000000828315723e */ /* 0x000fe200000000ff */
[----:B------:R-:W-:Y:S01]  /*69f0*/  FFMA R183, R183, UR5, -R185 ;  /* 0x00000005b7b77c23 */ /* 0x000fe200080008b9 */
[----:B------:R-:W-:Y:S01]  /*6a00*/  F2FP.F16.F32.PACK_AB R23, R135, R134 ;  /* 0x000000868717723e */ /* 0x000fe200000000ff */
[----:B------:R-:W-:Y:S01]  /*6a10*/  FADD R120, R144, R7 ;  /* 0x0000000790787221 */ /* 0x000fe20000000000 */
[--C-:B------:R-:W-:Y:S01]  /*6a20*/  FFMA R182, R182, UR5, -R185.reuse ;  /* 0x00000005b6b67c23 */ /* 0x100fe200080008b9 */
[----:B------:R-:W2:Y:S01]  /*6a30*/  MUFU.EX2 R143, R143 ;  /* 0x0000008f008f7308 */ /* 0x000ea20000000800 */
[----:B-1----:R-:W-:Y:S01]  /*6a40*/  FADD R9, R139, R122 ;  /* 0x0000007a8b097221 */ /* 0x002fe20000000000 */
[----:B------:R-:W-:Y:S01]  /*6a50*/  FADD R7, R145, R120 ;  /* 0x0000007891077221 */ /* 0x000fe20000000000 */
[--C-:B------:R-:W-:Y:S01]  /*6a60*/  FFMA R179, R179, UR5, -R185.reuse ;  /* 0x00000005b3b37c23 */ /* 0x100fe200080008b9 */
[----:B------:R-:W-:Y:S01]  /*6a70*/  FFMA R178, R178, UR5, -R185 ;  /* 0x00000005b2b27c23 */ /* 0x000fe200080008b9 */
[----:B------:R1:W-:Y:S01]  /*6a80*/  STSM.16.M88.4 [R192], R16 ;  /* 0x00000010c0007844 */ /* 0x0003e20000000200 */
[----:B------:R-:W-:Y:S01]  /*6a90*/  FADD R120, R148, R7 ;  /* 0x0000000794787221 */ /* 0x000fe20000000000 */
[----:B------:R-:W-:Y:S01]  /*6aa0*/  F2FP.F16.F32.PACK_AB R121, R139, R138 ;  /* 0x0000008a8b79723e */ /* 0x000fe200000000ff */
[----:B------:R-:W4:Y:S01]  /*6ab0*/  MUFU.EX2 R146, R146 ;  /* 0x0000009200927308 */ /* 0x000f220000000800 */
[----:B---3--:R-:W-:Y:S01]  /*6ac0*/  FADD R122, R142, R9 ;  /* 0x000000098e7a7221 */ /* 0x008fe20000000000 */
[----:B------:R-:W-:Y:S01]  /*6ad0*/  FADD R7, R149, R120 ;  /* 0x0000007895077221 */ /* 0x000fe20000000000 */
[----:B------:R3:W-:Y:S01]  /*6ae0*/  STSM.16.M88.4 [R191], R20 ;  /* 0x00000014bf007844 */ /* 0x0007e20000000200 */
[----:B------:R-:W-:-:S02]  /*6af0*/  F2FP.F16.F32.PACK_AB R120, R137, R136 ;  /* 0x000000888978723e */ /* 0x000fc400000000ff */
[----:B------:R-:W-:Y:S01]  /*6b00*/  FADD R124, R152, R7 ;  /* 0x00000007987c7221 */ /* 0x000fe20000000000 */
[----:B------:R-:W-:Y:S01]  /*6b10*/  F2FP.F16.F32.PACK_AB R128, R161, R160 ;  /* 0x000000a0a180723e */ /* 0x000fe200000000ff */
[----:B------:R-:W5:Y:S01]  /*6b20*/  MUFU.EX2 R147, R147 ;  /* 0x0000009300937308 */ /* 0x000f620000000800 */
[----:B--2---:R-:W-:Y:S01]  /*6b30*/  FADD R9, R143, R122 ;  /* 0x0000007a8f097221 */ /* 0x004fe20000000000 */
[----:B------:R-:W-:Y:S01]  /*6b40*/  FADD R7, R153, R124 ;  /* 0x0000007c99077221 */ /* 0x000fe20000000000 */
[----:B------:R-:W-:Y:S02]  /*6b50*/  F2FP.F16.F32.PACK_AB R123, R143, R142 ;  /* 0x0000008e8f7b723e */ /* 0x000fe400000000ff */
[----:B-1----:R-:W-:Y:S02]  /*6b60*/  F2FP.F16.F32.PACK_AB R16, R145, R144 ;  /* 0x000000909110723e */ /* 0x002fe400000000ff */
[----:B------:R-:W-:Y:S01]  /*6b70*/  F2FP.F16.F32.PACK_AB R18, R149, R148 ;  /* 0x000000949512723e */ /* 0x000fe200000000ff */
[----:B------:R-:W1:Y:S01]  /*6b80*/  MUFU.EX2 R150, R150 ;  /* 0x0000009600967308 */ /* 0x000e620000000800 */
[----:B----4-:R-:W-:Y:S01]  /*6b90*/  FADD R122, R146, R9 ;  /* 0x00000009927a7221 */ /* 0x010fe20000000000 */
[----:B------:R-:W-:Y:S01]  /*6ba0*/  ISETP.NE.AND P0, PT, R15, -0x1, PT ;  /* 0xffffffff0f00780c */ /* 0x000fe20003f05270 */
[----:B---3--:R-:W-:Y:S01]  /*6bb0*/  FADD R22, R156, R7 ;  /* 0x000000079c167221 */ /* 0x008fe20000000000 */
[----:B------:R-:W-:-:S03]  /*6bc0*/  F2FP.F16.F32.PACK_AB R20, R153, R152 ;  /* 0x000000989914723e */ /* 0x000fc600000000ff */
[----:B------:R-:W-:Y:S01]  /*6bd0*/  FADD R7, R157, R22 ;  /* 0x000000169d077221 */ /* 0x000fe20000000000 */
[----:B------:R-:W2:Y:S01]  /*6be0*/  MUFU.EX2 R151, R151 ;  /* 0x0000009700977308 */ /* 0x000ea20000000800 */
[----:B-----5:R-:W-:Y:S01]  /*6bf0*/  FADD R9, R147, R122 ;  /* 0x0000007a93097221 */ /* 0x020fe20000000000 */
[----:B------:R-:W-:Y:S02]  /*6c00*/  F2FP.F16.F32.PACK_AB R122, R141, R140 ;  /* 0x0000008c8d7a723e */ /* 0x000fe400000000ff */
[----:B------:R-:W-:Y:S02]  /*6c10*/  F2FP.F16.F32.PACK_AB R17, R147, R146 ;  /* 0x000000929311723e */ /* 0x000fe400000000ff */
[----:B------:R-:W-:Y:S01]  /*6c20*/  F2FP.F16.F32.PACK_AB R22, R157, R156 ;  /* 0x0000009c9d16723e */ /* 0x000fe200000000ff */
[----:B------:R-:W-:Y:S01]  /*6c30*/  STSM.16.M88.4 [R186], R120 ;  /* 0x00000078ba007844 */ /* 0x000fe20000000200 */
[----:B------:R-:W3:Y:S01]  /*6c40*/  MUFU.EX2 R154, R154 ;  /* 0x0000009a009a7308 */ /* 0x000ee20000000800 */
[----:B-1----:R-:W-:-:S07]  /*6c50*/  FADD R126, R150, R9 ;  /* 0x00000009967e7221 */ /* 0x002fce0000000000 */
[----:B------:R-:W1:Y:S01]  /*6c60*/  MUFU.EX2 R155, R155 ;  /* 0x0000009b009b7308 */ /* 0x000e620000000800 */
[C---:B--2---:R-:W-:Y:S01]  /*6c70*/  FADD R9, R151.reuse, R126 ;  /* 0x0000007e97097221 */ /* 0x044fe20000000000 */
[----:B------:R-:W-:-:S05]  /*6c80*/  F2FP.F16.F32.PACK_AB R19, R151, R150 ;  /* 0x000000969713723e */ /* 0x000fca00000000ff */
[----:B------:R-:W-:Y:S01]  /*6c90*/  STSM.16.M88.4 [R184], R16 ;  /* 0x00000010b8007844 */ /* 0x000fe20000000200 */
[----:B------:R-:W2:Y:S01]  /*6ca0*/  MUFU.EX2 R158, R158 ;  /* 0x0000009e009e7308 */ /* 0x000ea20000000800 */
[----:B---3--:R-:W-:-:S07]  /*6cb0*/  FADD R124, R154, R9 ;  /* 0x000000099a7c7221 */ /* 0x008fce0000000000 */
[----:B------:R-:W3:Y:S01]  /*6cc0*/  MUFU.EX2 R159, R159 ;  /* 0x0000009f009f7308 */ /* 0x000ee20000000800 */
[C---:B-1----:R-:W-:Y:S01]  /*6cd0*/  FADD R9, R155.reuse, R124 ;  /* 0x0000007c9b097221 */ /* 0x042fe20000000000 */
[----:B------:R-:W-:Y:S01]  /*6ce0*/  FADD R124, R160, R7 ;  /* 0x00000007a07c7221 */ /* 0x000fe20000000000 */
[----:B------:R-:W-:-:S03]  /*6cf0*/  F2FP.F16.F32.PACK_AB R21, R155, R154 ;  /* 0x0000009a9b15723e */ /* 0x000fc600000000ff */
[----:B------:R-:W-:Y:S02]  /*6d00*/  FADD R7, R161, R124 ;  /* 0x0000007ca1077221 */ /* 0x000fe40000000000 */
[----:B------:R-:W1:Y:S01]  /*6d10*/  MUFU.EX2 R162, R162 ;  /* 0x000000a200a27308 */ /* 0x000e620000000800 */
[----:B--2---:R-:W-:-:S07]  /*6d20*/  FADD R126, R158, R9 ;  /* 0x000000099e7e7221 */ /* 0x004fce0000000000 */
[----:B------:R-:W2:Y:S01]  /*6d30*/  MUFU.EX2 R163, R163 ;  /* 0x000000a300a37308 */ /* 0x000ea20000000800 */
[C---:B---3--:R-:W-:Y:S01]  /*6d40*/  FADD R9, R159.reuse, R126 ;  /* 0x0000007e9f097221 */ /* 0x048fe20000000000 */
[----:B------:R-:W-:-:S05]  /*6d50*/  F2FP.F16.F32.PACK_AB R23, R159, R158 ;  /* 0x0000009e9f17723e */ /* 0x000fca00000000ff */
[----:B------:R3:W-:Y:S01]  /*6d60*/  STSM.16.M88.4 [R187], R20 ;  /* 0x00000014bb007844 */ /* 0x0007e20000000200 */
[----:B------:R-:W4:Y:S01]  /*6d70*/  MUFU.EX2 R166, R166 ;  /* 0x000000a600a67308 */ /* 0x000f220000000800 */
[----:B-1----:R-:W-:-:S07]  /*6d80*/  FADD R126, R162, R9 ;  /* 0x00000009a27e7221 */ /* 0x002fce0000000000 */
[----:B------:R-:W1:Y:S01]  /*6d90*/  MUFU.EX2 R167, R167 ;  /* 0x000000a700a77308 */ /* 0x000e620000000800 */
[C---:B--2---:R-:W-:Y:S01]  /*6da0*/  FADD R9, R163.reuse, R126 ;  /* 0x0000007ea3097221 */ /* 0x044fe20000000000 */
[----:B------:R-:W-:Y:S01]  /*6db0*/  F2FP.F16.F32.PACK_AB R129, R163, R162 ;  /* 0x000000a2a381723e */ /* 0x000fe200000000ff */
[----:B---3--:R-:W-:-:S05]  /*6dc0*/  IMAD.MOV.U32 R20, RZ, RZ, R10 ;  /* 0x000000ffff147224 */ /* 0x008fca00078e000a */
[----:B------:R-:W2:Y:S01]  /*6dd0*/  MUFU.EX2 R170, R170 ;  /* 0x000000aa00aa7308 */ /* 0x000ea20000000800 */
[----:B----4-:R-:W-:-:S07]  /*6de0*/  FADD R126, R166, R9 ;  /* 0x00000009a67e7221 */ /* 0x010fce0000000000 */
[----:B------:R-:W3:Y:S01]  /*6df0*/  MUFU.EX2 R171, R171 ;  /* 0x000000ab00ab7308 */ /* 0x000ee20000000800 */
[C---:B-1----:R-:W-:Y:S01]  /*6e00*/  FADD R9, R167.reuse, R126 ;  /* 0x0000007ea7097221 */ /* 0x042fe20000000000 */
[----:B------:R-:W-:-:S06]  /*6e10*/  F2FP.F16.F32.PACK_AB R131, R167, R166 ;  /* 0x000000a6a783723e */ /* 0x000fcc00000000ff */
[----:B------:R-:W1:Y:S01]  /*6e20*/  MUFU.EX2 R174, R174 ;  /* 0x000000ae00ae7308 */ /* 0x000e620000000800 */
[----:B--2---:R-:W-:-:S07]  /*6e30*/  FADD R126, R170, R9 ;  /* 0x00000009aa7e7221 */ /* 0x004fce0000000000 */
[----:B------:R-:W2:Y:S01]  /*6e40*/  MUFU.EX2 R164, R164 ;  /* 0x000000a400a47308 */ /* 0x000ea20000000800 */
[C---:B---3--:R-:W-:Y:S01]  /*6e50*/  FADD R9, R171.reuse, R126 ;  /* 0x0000007eab097221 */ /* 0x048fe20000000000 */
[----:B------:R-:W-:-:S06]  /*6e60*/  F2FP.F16.F32.PACK_AB R121, R171, R170 ;  /* 0x000000aaab79723e */ /* 0x000fcc00000000ff */
[----:B------:R-:W3:Y:S01]  /*6e70*/  MUFU.EX2 R165, R165 ;  /* 0x000000a500a57308 */ /* 0x000ee20000000800 */
[----:B-1----:R-:W-:-:S07]  /*6e80*/  FADD R16, R174, R9 ;  /* 0x00000009ae107221 */ /* 0x002fce0000000000 */
[----:B------:R-:W1:Y:S01]  /*6e90*/  MUFU.EX2 R168, R168 ;  /* 0x000000a800a87308 */ /* 0x000e620000000800 */
[----:B--2---:R-:W-:-:S07]  /*6ea0*/  FADD R124, R164, R7 ;  /* 0x00000007a47c7221 */ /* 0x004fce0000000000 */
[----:B------:R-:W2:Y:S01]  /*6eb0*/  MUFU.EX2 R169, R169 ;  /* 0x000000a900a97308 */ /* 0x000ea20000000800 */
[C---:B---3--:R-:W-:Y:S01]  /*6ec0*/  F2FP.F16.F32.PACK_AB R130, R165.reuse, R164 ;  /* 0x000000a4a582723e */ /* 0x048fe200000000ff */
[----:B------:R-:W-:-:S04]  /*6ed0*/  FADD R7, R165, R124 ;  /* 0x0000007ca5077221 */ /* 0x000fc80000000000 */
[----:B------:R-:W-:Y:S02]  /*6ee0*/  STSM.16.M88.4 [R188], R128 ;  /* 0x00000080bc007844 */ /* 0x000fe40000000200 */
[----:B------:R-:W3:Y:S01]  /*6ef0*/  MUFU.EX2 R172, R172 ;  /* 0x000000ac00ac7308 */ /* 0x000ee20000000800 */
[----:B-1----:R-:W-:-:S07]  /*6f00*/  FADD R124, R168, R7 ;  /* 0x00000007a87c7221 */ /* 0x002fce0000000000 */
[----:B------:R-:W1:Y:S01]  /*6f10*/  MUFU.EX2 R173, R173 ;  /* 0x000000ad00ad7308 */ /* 0x000e620000000800 */
[C---:B--2---:R-:W-:Y:S01]  /*6f20*/  F2FP.F16.F32.PACK_AB R120, R169.reuse, R168 ;  /* 0x000000a8a978723e */ /* 0x044fe200000000ff */
[----:B------:R-:W-:-:S06]  /*6f30*/  FADD R7, R169, R124 ;  /* 0x0000007ca9077221 */ /* 0x000fcc0000000000 */
[----:B------:R-:W2:Y:S01]  /*6f40*/  MUFU.EX2 R175, R175 ;  /* 0x000000af00af7308 */ /* 0x000ea20000000800 */
[----:B---3--:R-:W-:-:S07]  /*6f50*/  FADD R124, R172, R7 ;  /* 0x00000007ac7c7221 */ /* 0x008fce0000000000 */
[----:B------:R-:W-:Y:S01]  /*6f60*/  MUFU.EX2 R176, R176 ;  /* 0x000000b000b07308 */ /* 0x000fe20000000800 */
[C---:B-1----:R-:W-:Y:S01]  /*6f70*/  F2FP.F16.F32.PACK_AB R122, R173.reuse, R172 ;  /* 0x000000acad7a723e */ /* 0x042fe200000000ff */
[----:B------:R-:W-:-:S06]  /*6f80*/  FADD R7, R173, R124 ;  /* 0x0000007cad077221 */ /* 0x000fcc0000000000 */
[----:B------:R-:W1:Y:S01]  /*6f90*/  MUFU.EX2 R177, R177 ;  /* 0x000000b100b17308 */ /* 0x000e620000000800 */
[C---:B--2---:R-:W-:Y:S01]  /*6fa0*/  FADD R9, R175.reuse, R16 ;  /* 0x00000010af097221 */ /* 0x044fe20000000000 */
[----:B------:R-:W-:-:S05]  /*6fb0*/  F2FP.F16.F32.PACK_AB R123, R175, R174 ;  /* 0x000000aeaf7b723e */ /* 0x000fca00000000ff */
[----:B------:R-:W-:Y:S01]  /*6fc0*/  STSM.16.M88.4 [R189], R120 ;  /* 0x00000078bd007844 */ /* 0x000fe20000000200 */
[----:B------:R-:W-:Y:S08]  /*6fd0*/  MUFU.EX2 R180, R180 ;  /* 0x000000b400b47308 */ /* 0x000ff00000000800 */
[----:B------:R-:W2:Y:S01]  /*6fe0*/  MUFU.EX2 R181, R181 ;  /* 0x000000b500b57308 */ /* 0x000ea20000000800 */
[----:B-1----:R-:W-:Y:S01]  /*6ff0*/  F2FP.F16.F32.PACK_AB R16, R177, R176 ;  /* 0x000000b0b110723e */ /* 0x002fe200000000ff */
[----:B------:R-:W-:-:S04]  /*7000*/  FADD R176, R176, R7 ;  /* 0x00000007b0b07221 */ /* 0x000fc80000000000 */
[----:B------:R-:W-:Y:S02]  /*7010*/  FADD R177, R177, R176 ;  /* 0x000000b0b1b17221 */ /* 0x000fe40000000000 */
[----:B------:R-:W-:Y:S08]  /*7020*/  MUFU.EX2 R178, R178 ;  /* 0x000000b200b27308 */ /* 0x000ff00000000800 */
[----:B------:R-:W1:Y:S01]  /*7030*/  MUFU.EX2 R179, R179 ;  /* 0x000000b300b37308 */ /* 0x000e620000000800 */
[----:B--2---:R-:W-:Y:S01]  /*7040*/  F2FP.F16.F32.PACK_AB R18, R181, R180 ;  /* 0x000000b4b512723e */ /* 0x004fe200000000ff */
[----:B------:R-:W-:-:S06]  /*7050*/  FADD R180, R180, R177 ;  /* 0x000000b1b4b47221 */ /* 0x000fcc0000000000 */
[----:B------:R-:W-:Y:S08]  /*7060*/  MUFU.EX2 R182, R182 ;  /* 0x000000b600b67308 */ /* 0x000ff00000000800 */
[----:B------:R-:W2:Y:S01]  /*7070*/  MUFU.EX2 R183, R183 ;  /* 0x000000b700b77308 */ /* 0x000ea20000000800 */
[----:B-1----:R-:W-:Y:S01]  /*7080*/  F2FP.F16.F32.PACK_AB R17, R179, R178 ;  /* 0x000000b2b311723e */ /* 0x002fe200000000ff */
[----:B------:R-:W-:Y:S01]  /*7090*/  FADD R178, R178, R9 ;  /* 0x00000009b2b27221 */ /* 0x000fe20000000000 */
[----:B------:R-:W-:-:S03]  /*70a0*/  FADD R9, R181, R180 ;  /* 0x000000b4b5097221 */ /* 0x000fc60000000000 */
[----:B------:R-:W-:Y:S01]  /*70b0*/  FADD R179, R179, R178 ;  /* 0x000000b2b3b37221 */ /* 0x000fe20000000000 */
[----:B--2---:R-:W-:-:S03]  /*70c0*/  F2FP.F16.F32.PACK_AB R19, R183, R182 ;  /* 0x000000b6b713723e */ /* 0x004fc600000000ff */
[----:B------:R-:W-:Y:S02]  /*70d0*/  FADD R182, R182, R179 ;  /* 0x000000b3b6b67221 */ /* 0x000fe40000000000 */
[----:B------:R1:W-:Y:S02]  /*70e0*/  STSM.16.M88.4 [R190], R16 ;  /* 0x00000010be007844 */ /* 0x0003e40000000200 */
[----:B------:R-:W-:Y:S01]  /*70f0*/  FADD R7, R183, R182 ;  /* 0x000000b6b7077221 */ /* 0x000fe20000000000 */
[----:B------:R2:W-:Y:S06]  /*7100*/  MEMBAR.ALL.CTA ;  /* 0x0000000000007992 */ /* 0x0005ec0000008000 */
[----:B--2---:R-:W2:Y:S01]  /*7110*/  FENCE.VIEW.ASYNC.S ;  /* 0x00000000000073c6 */ /* 0x004ea20000000000 */
[----:B-1----:R-:W-:Y:S01]  /*7120*/  IMAD.MOV.U32 R17, RZ, RZ, R5 ;  /* 0x000000ffff117224 */ /* 0x002fe200078e0005 */
[----:B------:R-:W-:Y:S01]  /*7130*/  MOV R16, R6 ;  /* 0x0000000600107202 */ /* 0x000fe20000000f00 */
[----:B--2---:R-:W-:Y:S01]  /*7140*/  NOP ;  /* 0x0000000000007918 */ /* 0x004fe20000000000 */
[----:B------:R-:W-:Y:S05]  /*7150*/  @P0 BRA `(.L_x_19) ;  /* 0xffffffd400040947 */ /* 0x000fea000383ffff */
.L_x_14:
[----:B------:R-:W-:-:S04]  /*7160*/  VIMNMX R12, R14, UR4, PT ;  /* 0x000000040e0c7c48 */ /* 0x000fc8000bfe0100 */
[----:B------:R-:W-:-:S13]  /*7170*/  ISETP.GE.AND P0, PT, R12, 0x1, PT ;  /* 0x000000010c00780c */ /* 0x000fda0003f06270 */
[----:B------:R-:W-:Y:S05]  /*7180*/  @!P0 BRA `(.L_x_20) ;  /* 0x0000002c00448947 */ /* 0x000fea0003800000 */
[----:B------:R-:W-:Y:S01]  /*7190*/  IMAD.IADD R14, R3, 0x1, R3 ;  /* 0x00000001030e7824 */ /* 0x000fe200078e0203 */
[----:B------:R-:W-:Y:S01]  /*71a0*/  MOV R16, R5 ;  /* 0x0000000500107202 */ /* 0x000fe20000000f00 */
[----:B------:R-:W-:Y:S01]  /*71b0*/  VIADD R12, R12, 0xffffffff ;  /* 0xffffffff0c0c7836 */ /* 0x000fe20000000000 */
[----:B------:R-:W-:Y:S01]  /*71c0*/  ULDC UR7, c[0x0][0x210] ;  /* 0x0000840000077ab9 */ /* 0x000fe20000000800 */
[----:B------:R-:W-:Y:S01]  /*71d0*/  IMAD.MOV R14, RZ, RZ, -R14 ;  /* 0x000000ffff0e7224 */ /* 0x000fe200078e0a0e */
[----:B------:R-:W-:Y:S01]  /*71e0*/  ULDC UR4, c[0x0][0x480] ;  /* 0x0001200000047ab9 */ /* 0x000fe20000000800 */
[----:B------:R-:W-:Y:S01]  /*71f0*/  IMAD.MOV.U32 R15, RZ, RZ, R6 ;  /* 0x000000ffff0f7224 */ /* 0x000fe200078e0006 */
[----:B------:R-:W-:Y:S01]  /*7200*/  ULDC UR15, c[0x0][0x21c] ;  /* 0x00008700000f7ab9 */ /* 0x000fe20000000800 */
[----:B------:R-:W-:Y:S01]  /*7210*/  IMAD.MOV.U32 R17, RZ, RZ, R10 ;  /* 0x000000ffff117224 */ /* 0x000fe200078e000a */
[----:B------:R-:W-:-:S07]  /*7220*/  PRMT R14, R14, 0x7710, RZ ;  /* 0x000077100e0e7816 */ /* 0x000fce00000000ff */
.L_x_25:
[----:B------:R-:W-:Y:S01]  /*7230*/  LOP3.LUT R10, R17, 0x1, RZ, 0x3c, !PT ;  /* 0x00000001110a7812 */ /* 0x000fe200078e3cff */
[----:B------:R-:W1:Y:S04]  /*7240*/  S2UR UR5, SR_CgaCtaId ;  /* 0x00000000000579c3 */ /* 0x000e680000008800 */
[----:B------:R-:W-:-:S04]  /*7250*/  IMAD.U32 R5, R10, -0x80000000, RZ ;  /* 0x800000000a057824 */ /* 0x000fc800078e00ff */
[----:B------:R-:W2:Y:S01]  /*7260*/  SYNCS.PHASECHK.TRANS64.TRYWAIT P0, [UR14+0x10], R5 ;  /* 0x00001005ff0075a7 */ /* 0x000ea2000800014e */
[----:B------:R-:W-:Y:S02]  /*7270*/  UMOV UR14, 0x400 ;  /* 0x00000400000e7882 */ /* 0x000fe40000000000 */
[----:B-1----:R-:W-:-:S04]  /*7280*/  ULEA UR14, UR5, UR14, 0x18 ;  /* 0x0000000e050e7291 */ /* 0x002fc8000f8ec03f */
[----:B------:R-:W-:Y:S02]  /*7290*/  ULEA UR9, UR13, UR14, 0xd ;  /* 0x0000000e0d097291 */ /* 0x000fe4000f8e683f */
[----:B------:R-:W-:Y:S02]  /*72a0*/  UIADD3 UR5, UR14, 0x18400, URZ ;  /* 0x000184000e057890 */ /* 0x000fe4000fffe03f */
[----:B------:R-:W-:Y:S02]  /*72b0*/  UIADD3 UR6, UR9, 0xc400, URZ ;  /* 0x0000c40009067890 */ /* 0x000fe4000fffe03f */
[----:B------:R-:W-:Y:S02]  /*72c0*/  USHF.R.U32.HI UR5, URZ, 0x4, UR5 ;  /* 0x000000043f057899 */ /* 0x000fe40008011605 */
[----:B------:R-:W-:Y:S02]  /*72d0*/  USHF.R.U32.HI UR6, URZ, 0x4, UR6 ;  /* 0x000000043f067899 */ /* 0x000fe40008011606 */
[----:B------:R-:W-:-:S02]  /*72e0*/  ULOP3.LUT UR5, UR5, 0x3fc0, URZ, 0xc0, !UPT ;  /* 0x00003fc005057892 */ /* 0x000fc4000f8ec03f */
[----:B------:R-:W-:Y:S02]  /*72f0*/  ULOP3.LUT UR6, UR6, 0x3fc0, URZ, 0xc0, !UPT ;  /* 0x00003fc006067892 */ /* 0x000fe4000f8ec03f */
[----:B------:R-:W-:Y:S02]  /*7300*/  ULOP3.LUT UR8, UR5, 0x10000, URZ, 0xfc, !UPT ;  /* 0x0001000005087892 */ /* 0x000fe4000f8efc3f */
[----:B------:R-:W-:Y:S01]  /*7310*/  ULOP3.LUT UR6, UR6, 0x10000, URZ, 0xfc, !UPT ;  /* 0x0001000006067892 */ /* 0x000fe2000f8efc3f */
[----:B--23--:R-:W-:Y:S11]  /*7320*/  @P0 BRA `(.L_x_21) ;  /* 0x0000000000180947 */ /* 0x00cff60003800000 */
[----:B------:R-:W1:Y:S01]  /*7330*/  S2R R6, SR_CgaCtaId ;  /* 0x0000000000067919 */ /* 0x000e620000008800 */
[----:B------:R-:W-:Y:S01]  /*7340*/  MOV R5, 0x400 ;  /* 0x0000040000057802 */ /* 0x000fe20000000f00 */
[----:B------:R-:W-:-:S03]  /*7350*/  IMAD.U32 R18, R10, -0x80000000, RZ ;  /* 0x800000000a127824 */ /* 0x000fc600078e00ff */
[----:B-1----:R-:W-:-:S04]  /*7360*/  LEA R5, R6, R5, 0x18 ;  /* 0x0000000506057211 */ /* 0x002fc800078ec0ff */
[----:B------:R-:W1:Y:S02]  /*7370*/  SYNCS.PHASECHK.TRANS64.TRYWAIT P0, [R5+URZ+0x10], R18 ;  /* 0x00001012050075a7 */ /* 0x000e64000800017f */
[----:B-1----:R-:W-:Y:S05]  /*7380*/  @!P0 BRA `(.L_x_22) ;  /* 0x0000004800f48947 */ /* 0x002fea0003800000 */
.L_x_21:
[----:B------:R-:W-:Y:S01]  /*7390*/  WARPGROUP.ARRIVE ;  /* 0x00000000000079c5 */ /* 0x000fe20000000000 */
[----:B------:R-:W-:Y:S01]  /*73a0*/  UMOV UR18, UR8 ;  /* 0x0000000800127c82 */ /* 0x000fe20008000000 */
[----:B------:R-:W-:Y:S01]  /*73b0*/  UMOV UR19, 0x40000040 ;  /* 0x4000004000137882 */ /* 0x000fe20000000000 */
[----:B------:R-:W-:Y:S01]  /*73c0*/  UMOV UR16, UR6 ;  /* 0x0000000600107c82 */ /* 0x000fe20008000000 */
[----:B------:R-:W-:Y:S01]  /*73d0*/  UMOV UR17, 0x40000040 ;  /* 0x4000004000117882 */ /* 0x000fe20000000000 */
[----:B------:R-:W-:Y:S01]  /*73e0*/  IMAD.U32 R18, R17, -0x80000000, RZ ;  /* 0x8000000011127824 */ /* 0x000fe200078e00ff */
[----:B------:R-:W-:Y:S01]  /*73f0*/  HGMMA.64x128x16.F32 R120, gdesc[UR16], RZ, !UPT ;  /* 0x01e00000107879f0 */ /* 0x000fe2000c7008ff */
[----:B------:R-:W-:Y:S01]  /*7400*/  ULOP3.LUT UR18, UR8, 0x2, URZ, 0xfc, !UPT ;  /* 0x0000000208127892 */ /* 0x000fe2000f8efc3f */
[-C--:B------:R-:W-:Y:S01]  /*7410*/  FMUL R117, R117, R13.reuse ;  /* 0x0000000d75757220 */ /* 0x080fe20000400000 */
[----:B------:R-:W-:Y:S01]  /*7420*/  ULOP3.LUT UR16, UR6, 0x2, URZ, 0xfc, !UPT ;  /* 0x0000000206107892 */ /* 0x000fe2000f8efc3f */
[-C--:B------:R-:W-:Y:S01]  /*7430*/  FMUL R116, R116, R13.reuse ;  /* 0x0000000d74747220 */ /* 0x080fe20000400000 */
[----:B------:R-:W-:Y:S01]  /*7440*/  UMOV UR19, 0x40000040 ;  /* 0x4000004000137882 */ /* 0x000fe20000000000 */
[----:B------:R-:W-:Y:S01]  /*7450*/  UMOV UR17, 0x40000040 ;  /* 0x4000004000117882 */ /* 0x000fe20000000000 */
        /* <DEDUP_REMOVED lines=144> */
[----:B------:R-:W-:Y:S01]  /*7d60*/  HGMMA.64x128x16.F32 R120, gdesc[UR16], R120, gsb0 ;  /* 0x01e00000107879f0 */ /* 0x000fe20008000878 */
[----:B------:R-:W2:Y:S02]  /*7d70*/  SYNCS.PHASECHK.TRANS64.TRYWAIT P0, [UR14+0x20], R18 ;  /* 0x00002012ff0075a7 */ /* 0x000ea4000800014e */
[----:B--2---:R-:W-:Y:S05]  /*7d80*/  @P0 BRA `(.L_x_23) ;  /* 0x0000000000080947 */ /* 0x004fea0003800000 */
[----:B------:R-:W2:Y:S02]  /*7d90*/  SYNCS.PHASECHK.TRANS64.TRYWAIT P0, [UR14+0x20], R18 ;  /* 0x00002012ff0075a7 */ /* 0x000ea4000800014e */
[----:B--2---:R-:W-:Y:S05]  /*7da0*/  @!P0 BRA `(.L_x_24) ;  /* 0x0000004000848947 */ /* 0x004fea0003800000 */
.L_x_23:
[----:B------:R-:W-:Y:S01]  /*7db0*/  UIADD3 UR6, UR9, 0x24400, URZ ;  /* 0x0002440009067890 */ /* 0x000fe2000fffe03f */
[----:B------:R-:W-:Y:S01]  /*7dc0*/  WARPGROUP.ARRIVE ;  /* 0x00000000000079c5 */ /* 0x000fe20000000000 */
[----:B------:R-:W-:Y:S01]  /*7dd0*/  UIADD3 UR5, UR14, 0x400, URZ ;  /* 0x000004000e057890 */ /* 0x000fe2000fffe03f */
[----:B-1----:R-:W-:Y:S01]  /*7de0*/  LOP3.LUT R5, R14, 0xffff, RZ, 0xc0, !PT ;  /* 0x0000ffff0e057812 */ /* 0x002fe200078ec0ff */
[----:B------:R-:W-:Y:S01]  /*7df0*/  USHF.R.U32.HI UR6, URZ, 0x4, UR6 ;  /* 0x000000043f067899 */ /* 0x000fe20008011606 */
[----:B------:R-:W-:Y:S01]  /*7e00*/  SHF.R.U32.HI R23, RZ, 0x3, R8 ;  /* 0x00000003ff177819 */ /* 0x000fe20000011608 */
[----:B------:R-:W-:Y:S01]  /*7e10*/  USHF.R.U32.HI UR5, URZ, 0x4, UR5 ;  /* 0x000000043f057899 */ /* 0x000fe20008011605 */
[----:B------:R-:W-:Y:S01]  /*7e20*/  PRMT R5, R5, 0x8880, RZ ;  /* 0x0000888005057816 */ /* 0x000fe200000000ff */
[----:B------:R-:W-:Y:S02]  /*7e30*/  ULOP3.LUT UR6, UR6, 0x3fc0, URZ, 0xc0, !UPT ;  /* 0x00003fc006067892 */ /* 0x000fe4000f8ec03f */
[----:B------:R-:W-:Y:S01]  /*7e40*/  ULOP3.LUT UR5, UR5, 0x3fc0, URZ, 0xc0, !UPT ;  /* 0x00003fc005057892 */ /* 0x000fe2000f8ec03f */
[----:B------:R-:W-:Y:S01]  /*7e50*/  IADD3 R5, R5, -UR7, RZ ;  /* 0x8000000705057c10 */ /* 0x000fe2000fffe0ff */
[----:B------:R-:W-:-:S02]  /*7e60*/  ULOP3.LUT UR6, UR6, 0x10000, URZ, 0xfc, !UPT ;  /* 0x0001000006067892 */ /* 0x000fc4000f8efc3f */
[----:B------:R-:W-:Y:S01]  /*7e70*/  ULOP3.LUT UR5, UR5, 0x4000000, URZ, 0xfc, !UPT ;  /* 0x0400000005057892 */ /* 0x000fe2000f8efc3f */
[----:B------:R-:W-:Y:S01]  /*7e80*/  IADD3 R6, R2, UR15, R5 ;  /* 0x0000000f02067c10 */ /* 0x000fe2000fffe005 */
[----:B------:R-:W-:Y:S01]  /*7e90*/  UMOV UR17, 0x40000040 ;  /* 0x4000004000117882 */ /* 0x000fe20000000000 */
[----:B------:R-:W-:Y:S01]  /*7ea0*/  UMOV UR19, 0x40000040 ;  /* 0x4000004000137882 */ /* 0x000fe20000000000 */
[----:B------:R-:W-:Y:S01]  /*7eb0*/  VIMNMX R5, RZ, R12, !PT ;  /* 0x0000000cff057248 */ /* 0x000fe20007fe0100 */
[----:B------:R-:W-:Y:S01]  /*7ec0*/  UMOV UR16, UR6 ;  /* 0x0000000600107c82 */ /* 0x000fe20008000000 */
[----:B------:R-:W-:Y:S01]  /*7ed0*/  VIADD R6, R6, UR10 ;  /* 0x0000000a06067c36 */ /* 0x000fe20008000000 */
[----:B------:R-:W-:Y:S01]  /*7ee0*/  UMOV UR18, UR5 ;  /* 0x0000000500127c82 */ /* 0x000fe20008000000 */
[----:B------:R-:W-:Y:S01]  /*7ef0*/  VIADD R12, R12, 0xffffffff ;  /* 0xffffffff0c0c7836 */ /* 0x000fe20000000000 */
[----:B------:R-:W-:Y:S01]  /*7f00*/  HGMMA.64x192x16.F32 R24, gdesc[UR16].tnspB, R24, UP0 ;  /* 0x42e00000101879f0 */ /* 0x000fe2000bf00818 */
[----:B------:R-:W-:Y:S01]  /*7f10*/  UIADD3 UR18, UR5, 0x80, URZ ;  /* 0x0000008005127890 */ /* 0x000fe2000fffe03f */
[----:B------:R-:W-:Y:S01]  /*7f20*/  IMAD R5, R5, -0x80, R6 ;  /* 0xffffff8005057824 */ /* 0x000fe200078e0206 */
[----:B------:R-:W-:Y:S01]  /*7f30*/  ULOP3.LUT UR16, UR6, 0x2, URZ, 0xfc, !UPT ;  /* 0x0000000206107892 */ /* 0x000fe2000f8efc3f */
[----:B------:R-:W-:Y:S01]  /*7f40*/  UMOV UR19, 0x40000040 ;  /* 0x4000004000137882 */ /* 0x000fe20000000000 */
[----:B------:R-:W-:Y:S01]  /*7f50*/  UMOV UR17, 0x40000040 ;  /* 0x4000004000117882 */ /* 0x000fe20000000000 */
[----:B------:R-:W-:Y:S01]  /*7f60*/  VIADD R6, R5, 0x1 ;  /* 0x0000000105067836 */ /* 0x000fe20000000000 */
[----:B------:R-:W-:-:S04]  /*7f70*/  UPLOP3.LUT UP0, UPT, UPT, UPT, UPT, 0x80, 0x0 ;  /* 0x000000000000789c */ /* 0x000fc80003f0f070 */
[----:B------:R-:W-:-:S04]  /*7f80*/  SHF.R.S32.HI R11, RZ, 0x1f, R6 ;  /* 0x0000001fff0b7819 */ /* 0x000fc80000011406 */
[----:B------:R-:W-:-:S04]  /*7f90*/  LEA.HI R11, R11, R6, RZ, 0x3 ;  /* 0x000000060b0b7211 */ /* 0x000fc800078f18ff */
[----:B------:R-:W-:Y:S02]  /*7fa0*/  LOP3.LUT R13, R11, 0xfffffff8, RZ, 0xc0, !PT ;  /* 0xfffffff80b0d7812 */ /* 0x000fe400078ec0ff */
[----:B------:R-:W-:Y:S02]  /*7fb0*/  SHF.R.S32.HI R11, RZ, 0x3, R11 ;  /* 0x00000003ff0b7819 */ /* 0x000fe4000001140b */
        /* <DEDUP_REMOVED lines=37> */
[----:B------:R-:W-:Y:S01]  /*8210*/  UMOV UR17, 0x40000040 ;  /* 0x4000004000117882 */ /* 0x000fe20000000000 */
[----:B------:R-:W-:-:S14]  /*8220*/  UMOV UR5, UR4 ;  /* 0x0000000400057c82 */ /* 0x000fdc0008000000 */
        /* <DEDUP_REMOVED lines=71> */
[----:B------:R-:W-:-:S04]  /*86a0*/  FMNMX R194, R19, R194, !PT ;  /* 0x000000c213c27209 */ /* 0x000fc80007800000 */
[----:B------:R-:W-:-:S04]  /*86b0*/  FMNMX R13, R13, R194, !PT ;  /* 0x000000c20d0d7209 */ /* 0x000fc80007800000 */
[----:B------:R-:W-:Y:S01]  /*86c0*/  FMNMX R17, R13, R16, !PT ;  /* 0x000000100d117209 */ /* 0x000fe20007800000 */
[----:B------:R-:W-:-:S04]  /*86d0*/  VIADD R13, R5, 0x9 ;  /* 0x00000009050d7836 */ /* 0x000fc80000000000 */
        /* <DEDUP_REMOVED lines=8> */
[----:B------:R-:W-:Y:S02]  /*8760*/  FSETP.NEU.AND P0, PT, R5, -INF , PT ;  /* 0xff8000000500780b */ /* 0x000fe40003f0d000 */
[----:B------:R-:W-:Y:S01]  /*8770*/  VIADDMNMX R13, R13, -R194, 0x2, PT ;  /* 0x000000020d0d7446 */ /* 0x000fe200038009c2 */
[----:B------:R-:W-:Y:S01]  /*8780*/  IMAD.U32 R192, R192, -0x2, RZ ;  /* 0xfffffffec0c07824 */ /* 0x000fe200078e00ff */
[----:B------:R-:W-:-:S04]  /*8790*/  FSEL R17, R5, RZ, P0 ;  /* 0x000000ff05117208 */ /* 0x000fc80000000000 */
[----:B------:R-:W-:Y:S01]  /*87a0*/  VIADDMNMX R13, R192, -R13, 0xffffffe0, !PT ;  /* 0xffffffe0c00d7446 */ /* 0x000fe2000780090d */
[----:B------:R-:W-:-:S04]  /*87b0*/  FADD R19, -R17, R16 ;  /* 0x0000001011137221 */ /* 0x000fc80000000100 */
[----:B------:R-:W-:Y:S02]  /*87c0*/  VIADD R16, R13, 0x20 ;  /* 0x000000200d107836 */ /* 0x000fe40000000000 */
[----:B------:R-:W-:-:S03]  /*87d0*/  FMUL R13, R19, UR5 ;  /* 0x00000005130d7c20 */ /* 0x000fc60008400000 */
[----:B------:R-:W-:Y:S01]  /*87e0*/  SHF.R.U32.HI R19, RZ, R16, R11 ;  /* 0x00000010ff137219 */ /* 0x000fe2000001160b */
[----:B------:R-:W-:Y:S02]  /*87f0*/  FMUL R11, R17, UR5 ;  /* 0x00000005110b7c20 */ /* 0x000fe40008400000 */
[----:B------:R-:W-:Y:S01]  /*8800*/  MUFU.EX2 R13, R13 ;  /* 0x0000000d000d7308 */ /* 0x000fe20000000800 */
[C---:B------:R-:W-:Y:S01]  /*8810*/  R2P PR, R19.reuse, 0x7e ;  /* 0x0000007e13007804 */ /* 0x040fe20000000000 */
        /* <DEDUP_REMOVED lines=16> */
[----:B------:R-:W-:Y:S01]  /*8920*/  R2P PR, R19.B1, 0x7f ;  /* 0x0000007f13007804 */ /* 0x000fe20000001000 */
[--C-:B------:R-:W-:Y:S01]  /*8930*/  FFMA R125, R188, UR5, -R11.reuse ;  /* 0x00000005bc7d7c23 */ /* 0x100fe2000800080b */
[----:B-1----:R-:W-:Y:S01]  /*8940*/  FMNMX R20, R123, R16, !PT ;  /* 0x000000107b147209 */ /* 0x002fe20007800000 */
[--C-:B------:R-:W-:Y:S01]  /*8950*/  FFMA R128, R128, UR5, -R11.reuse ;  /* 0x0000000580807c23 */ /* 0x100fe2000800080b */
        /* <DEDUP_REMOVED lines=46> */
[----:B------:R1:W-:Y:S01]  /*8c40*/  MUFU.EX2 R149, R22 ;  /* 0x0000001600957308 */ /* 0x0003e20000000800 */
[----:B------:R-:W-:-:S02]  /*8c50*/  LOP3.LUT P0, RZ, R19, 0x80, RZ, 0xc0, !PT ;  /* 0x0000008013ff7812 */ /* 0x000fc4000780c0ff */
[----:B------:R-:W-:Y:S02]  /*8c60*/  FMNMX R21, R142, R21, !PT ;  /* 0x000000158e157209 */ /* 0x000fe40007800000 */
[----:B------:R-:W-:Y:S02]  /*8c70*/  FSEL R184, R135, -INF , P0 ;  /* 0xff80000087b87808 */ /* 0x000fe40000000000 */
[----:B------:R-:W-:Y:S01]  /*8c80*/  LOP3.LUT P0, RZ, R19, 0x8000, RZ, 0xc0, !PT ;  /* 0x0000800013ff7812 */ /* 0x000fe2000780c0ff */
[----:B------:R-:W2:Y:S01]  /*8c90*/  MUFU.EX2 R120, R120 ;  /* 0x0000007800787308 */ /* 0x000ea20000000800 */
[----:B------:R-:W-:Y:S02]  /*8ca0*/  FMNMX R126, R127, R184, !PT ;  /* 0x000000b87f7e7209 */ /* 0x000fe40007800000 */
[----:B------:R-:W-:Y:S02]  /*8cb0*/  FSEL R151, R151, -INF , P0 ;  /* 0xff80000097977808 */ /* 0x000fe40000000000 */
[----:B------:R-:W-:-:S02]  /*8cc0*/  LOP3.LUT P0, RZ, R19, 0x800000, RZ, 0xc0, !PT ;  /* 0x0080000013ff7812 */ /* 0x000fc4000780c0ff */
[----:B------:R-:W-:Y:S01]  /*8cd0*/  FMNMX R126, R143, R126, !PT ;  /* 0x0000007e8f7e7209 */ /* 0x000fe20007800000 */
[----:B------:R-:W3:Y:S01]  /*8ce0*/  MUFU.EX2 R121, R121 ;  /* 0x0000007900797308 */ /* 0x000ee20000000800 */
[----:B------:R-:W-:Y:S02]  /*8cf0*/  FSEL R167, R167, -INF , P0 ;  /* 0xff800000a7a77808 */ /* 0x000fe40000000000 */
[----:B------:R-:W-:Y:S02]  /*8d00*/  ISETP.GT.AND P0, PT, R19, -0x1, PT ;  /* 0xffffffff1300780c */ /* 0x000fe40003f04270 */
        /* <DEDUP_REMOVED lines=11> */
[----:B------:R-:W-:Y:S01]  /*8dc0*/  FSEL R171, R171, -INF , P1 ;  /* 0xff800000abab7808 */ /* 0x000fe20000800000 */
[----:B------:R-:W-:Y:S01]  /*8dd0*/  MUFU.EX2 R128, R128 ;  /* 0x0000008000807308 */ /* 0x000fe20000000800 */
[----:B------:R-:W-:Y:S02]  /*8de0*/  FSEL R174, R174, -INF , P2 ;  /* 0xff800000aeae7808 */ /* 0x000fe40001000000 */
[----:B------:R-:W-:Y:S02]  /*8df0*/  FSEL R175, R175, -INF , P3 ;  /* 0xff800000afaf7808 */ /* 0x000fe40001800000 */
[----:B------:R-:W-:Y:S02]  /*8e00*/  FMNMX R19, R162, R19, !PT ;  /* 0x00000013a2137209 */ /* 0x000fe40007800000 */
[----:B------:R-:W-:Y:S01]  /*8e10*/  FMNMX R20, R163, R20, !PT ;  /* 0x00000014a3147209 */ /* 0x000fe20007800000 */
[----:B------:R-:W-:Y:S01]  /*8e20*/  MUFU.EX2 R129, R129 ;  /* 0x0000008100817308 */ /* 0x000fe20000000800 */
[----:B------:R-:W-:-:S02]  /*8e30*/  FMNMX R21, R166, R21, !PT ;  /* 0x00000015a6157209 */ /* 0x000fc40007800000 */
[----:B------:R-:W-:Y:S02]  /*8e40*/  FMNMX R126, R167, R126, !PT ;  /* 0x0000007ea77e7209 */ /* 0x000fe40007800000 */
[----:B------:R-:W-:Y:S02]  /*8e50*/  FSEL R183, R183, -INF , !P0 ;  /* 0xff800000b7b77808 */ /* 0x000fe40004000000 */
[----:B------:R-:W-:Y:S01]  /*8e60*/  FSEL R178, R178, -INF , P4 ;  /* 0xff800000b2b27808 */ /* 0x000fe20002000000 */
[----:B------:R-:W-:Y:S01]  /*8e70*/  MUFU.EX2 R132, R132 ;  /* 0x0000008400847308 */ /* 0x000fe20000000800 */
[----:B------:R-:W-:Y:S02]  /*8e80*/  FSEL R179, R179, -INF , P5 ;  /* 0xff800000b3b37808 */ /* 0x000fe40002800000 */
[----:B------:R-:W-:Y:S02]  /*8e90*/  FSEL R182, R182, -INF , P6 ;  /* 0xff800000b6b67808 */ /* 0x000fe40003000000 */
        /* <DEDUP_REMOVED lines=9> */
[----:B------:R-:W-:Y:S02]  /*8f30*/  FMNMX R126, R183, R126, !PT ;  /* 0x0000007eb77e7209 */ /* 0x000fe40007800000 */
[----:B------:R-:W-:Y:S01]  /*8f40*/  FMNMX R19, R19, R20, !PT ;  /* 0x0000001413137209 */ /* 0x000fe20007800000 */
[----:B------:R-:W-:Y:S01]  /*8f50*/  VIADD R20, R4, 0x24420 ;  /* 0x0002442004147836 */ /* 0x000fe20000000000 */
[----:B------:R-:W-:Y:S01]  /*8f60*/  FMNMX R126, R21, R126, !PT ;  /* 0x0000007e157e7209 */ /* 0x000fe20007800000 */
[----:B------:R-:W-:Y:S01]  /*8f70*/  MUFU.EX2 R140, R140 ;  /* 0x0000008c008c7308 */ /* 0x000fe20000000800 */
[----:B-1----:R-:W-:Y:S01]  /*8f80*/  LOP3.LUT R22, R8, 0x70, R23, 0x78, !PT ;  /* 0x0000007008167812 */ /* 0x002fe200078e7817 */
[----:B------:R-:W-:Y:S01]  /*8f90*/  IMAD.MOV.U32 R23, RZ, RZ, RZ ;  /* 0x000000ffff177224 */ /* 0x000fe200078e00ff */
[----:B------:R-:W-:Y:S02]  /*8fa0*/  FMNMX R126, R19, R126, !PT ;  /* 0x0000007e137e7209 */ /* 0x000fe40007800000 */
[----:B------:R-:W-:-:S02]  /*8fb0*/  SHF.R.U32.HI R21, RZ, 0x3, R20 ;  /* 0x00000003ff157819 */ /* 0x000fc40000011614 */
[----:B------:R-:W-:Y:S01]  /*8fc0*/  FMNMX R126, R126, R15, !PT ;  /* 0x0000000f7e7e7209 */ /* 0x000fe20007800000 */
[----:B------:R-:W-:Y:S01]  /*8fd0*/  MUFU.EX2 R144, R144 ;  /* 0x0000009000907308 */ /* 0x000fe20000000800 */
[----:B------:R-:W-:Y:S01]  /*8fe0*/  LOP3.LUT R20, R20, 0x70, R21, 0x78, !PT ;  /* 0x0000007014147812 */ /* 0x000fe200078e7815 */
[----:B------:R-:W-:Y:S01]  /*8ff0*/  IMAD.MOV.U32 R21, RZ, RZ, RZ ;  /* 0x000000ffff157224 */ /* 0x000fe200078e00ff */
[----:B------:R-:W-:Y:S01]  /*9000*/  MOV R191, R22 ;  /* 0x0000001600bf7202 */ /* 0x000fe20000000f00 */
[----:B------:R-:W1:Y:S03]  /*9010*/  SHFL.BFLY PT, R19, R126, 0x2, 0x1f ;  /* 0x0c401f007e137f89 */ /* 0x000e6600000e0000 */
[----:B------:R-:W-:Y:S01]  /*9020*/  MOV R190, R20 ;  /* 0x0000001400be7202 */ /* 0x000fe20000000f00 */
        /* <DEDUP_REMOVED lines=9> */
[----:B-1----:R-:W-:-:S04]  /*90c0*/  FMNMX R6, R19, R6, !PT ;  /* 0x0000000613067209 */ /* 0x002fc80007800000 */
[----:B------:R-:W-:-:S03]  /*90d0*/  FSETP.NEU.AND P0, PT, R6, -INF , PT ;  /* 0xff8000000600780b */ /* 0x000fc60003f0d000 */
[----:B------:R-:W-:Y:S01]  /*90e0*/  MUFU.EX2 R164, R164 ;  /* 0x000000a400a47308 */ /* 0x000fe20000000800 */
[----:B------:R-:W-:Y:S02]  /*90f0*/  FSEL R18, R6, RZ, P0 ;  /* 0x000000ff06127208 */ /* 0x000fe40000000000 */
[----:B------:R-:W-:-:S03]  /*9100*/  IADD3 R186, P0, R22, 0x4000, RZ ;  /* 0x0000400016ba7810 */ /* 0x000fc60007f1e0ff */
[C---:B------:R-:W-:Y:S01]  /*9110*/  FADD R11, -R18.reuse, R15 ;  /* 0x0000000f120b7221 */ /* 0x040fe20000000100 */
[----:B------:R-:W-:Y:S01]  /*9120*/  FMUL R15, R18, UR5 ;  /* 0x00000005120f7c20 */ /* 0x000fe20008400000 */
[----:B------:R-:W-:Y:S01]  /*9130*/  IADD3.X R187, RZ, RZ, RZ, P0, !PT ;  /* 0x000000ffffbb7210 */ /* 0x000fe200007fe4ff */
[----:B------:R-:W1:Y:S01]  /*9140*/  S2R R18, SR_TID.X ;  /* 0x0000000000127919 */ /* 0x000e620000002100 */
[----:B------:R-:W-:Y:S01]  /*9150*/  FMUL R11, R11, UR5 ;  /* 0x000000050b0b7c20 */ /* 0x000fe20008400000 */
[--C-:B------:R-:W-:Y:S01]  /*9160*/  FFMA R16, R16, UR5, -R15.reuse ;  /* 0x0000000510107c23 */ /* 0x100fe2000800080f */
[--C-:B------:R-:W-:Y:S01]  /*9170*/  FFMA R17, R17, UR5, -R15.reuse ;  /* 0x0000000511117c23 */ /* 0x100fe2000800080f */
[--C-:B------:R-:W-:Y:S01]  /*9180*/  FFMA R122, R122, UR5, -R15.reuse ;  /* 0x000000057a7a7c23 */ /* 0x100fe2000800080f */
[--C-:B------:R-:W-:Y:S01]  /*9190*/  FFMA R123, R123, UR5, -R15.reuse ;  /* 0x000000057b7b7c23 */ /* 0x100fe2000800080f */
[----:B------:R4:W-:Y:S01]  /*91a0*/  MUFU.EX2 R131, R16 ;  /* 0x0000001000837308 */ /* 0x0009e20000000800 */
[----:B------:R-:W-:Y:S01]  /*91b0*/  IADD3 R20, P0, R20, 0x4000, RZ ;  /* 0x0000400014147810 */ /* 0x000fe20007f1e0ff */
[--C-:B------:R-:W-:Y:S01]  /*91c0*/  FFMA R127, R127, UR5, -R15.reuse ;  /* 0x000000057f7f7c23 */ /* 0x100fe2000800080f */
[--C-:B------:R-:W-:Y:S01]  /*91d0*/  FFMA R135, R184, UR5, -R15.reuse ;  /* 0x00000005b8877c23 */ /* 0x100fe2000800080f */
[--C-:B------:R-:W-:Y:S01]  /*91e0*/  FFMA R130, R130, UR5, -R15.reuse ;  /* 0x0000000582827c23 */ /* 0x100fe2000800080f */
[----:B------:R-:W-:Y:S01]  /*91f0*/  FFMA R134, R134, UR5, -R15 ;  /* 0x0000000586867c23 */ /* 0x000fe2000800080f */
[----:B------:R-:W-:Y:S01]  /*9200*/  IMAD.X R21, RZ, RZ, RZ, P0 ;  /* 0x000000ffff157224 */ /* 0x000fe200000e06ff */
[----:B------:R-:W-:Y:S01]  /*9210*/  MOV R186, R186 ;  /* 0x000000ba00ba7202 */ /* 0x000fe20000000f00 */
[----:B------:R5:W-:Y:S01]  /*9220*/  MUFU.EX2 R126, R17 ;  /* 0x00000011007e7308 */ /* 0x000be20000000800 */
[----:B----4-:R-:W-:-:S02]  /*9230*/  VIADD R16, R4, 0x24460 ;  /* 0x0002446004107836 */ /* 0x010fc40000000000 */
[--C-:B------:R-:W-:Y:S01]  /*9240*/  FFMA R138, R138, UR5, -R15.reuse ;  /* 0x000000058a8a7c23 */ /* 0x100fe2000800080f */
[----:B------:R-:W-:Y:S01]  /*9250*/  MOV R187, R20 ;  /* 0x0000001400bb7202 */ /* 0x000fe20000000f00 */
[--C-:B------:R-:W-:Y:S01]  /*9260*/  FFMA R139, R139, UR5, -R15.reuse ;  /* 0x000000058b8b7c23 */ /* 0x100fe2000800080f */
[--C-:B------:R-:W-:Y:S01]  /*9270*/  FFMA R142, R142, UR5, -R15.reuse ;  /* 0x000000058e8e7c23 */ /* 0x100fe2000800080f */
[--C-:B------:R-:W-:Y:S01]  /*9280*/  FFMA R143, R143, UR5, -R15.reuse ;  /* 0x000000058f8f7c23 */ /* 0x100fe2000800080f */
[--C-:B------:R-:W-:Y:S01]  /*9290*/  FFMA R146, R146, UR5, -R15.reuse ;  /* 0x0000000592927c23 */ /* 0x100fe2000800080f */
[----:B------:R-:W-:Y:S01]  /*92a0*/  MUFU.EX2 R11, R11 ;  /* 0x0000000b000b7308 */ /* 0x000fe20000000800 */
[----:B-----5:R-:W-:Y:S01]  /*92b0*/  SHF.R.U32.HI R17, RZ, 0x3, R16 ;  /* 0x00000003ff117819 */ /* 0x020fe20000011610 */
[--C-:B------:R-:W-:Y:S01]  /*92c0*/  FFMA R147, R147, UR5, -R15.reuse ;  /* 0x0000000593937c23 */ /* 0x100fe2000800080f */
[--C-:B------:R-:W-:Y:S01]  /*92d0*/  FFMA R150, R150, UR5, -R15.reuse ;  /* 0x0000000596967c23 */ /* 0x100fe2000800080f */
[----:B------:R-:W-:Y:S01]  /*92e0*/  FFMA R151, R151, UR5, -R15 ;  /* 0x0000000597977c23 */ /* 0x000fe2000800080f */
[----:B------:R-:W-:Y:S01]  /*92f0*/  LOP3.LUT R16, R16, 0x70, R17, 0x78, !PT ;  /* 0x0000007010107812 */ /* 0x000fe200078e7811 */
[----:B------:R-:W-:-:S02]  /*9300*/  IMAD.MOV.U32 R17, RZ, RZ, RZ ;  /* 0x000000ffff117224 */ /* 0x000fc400078e00ff */
[--C-:B------:R-:W-:Y:S01]  /*9310*/  FFMA R154, R154, UR5, -R15.reuse ;  /* 0x000000059a9a7c23 */ /* 0x100fe2000800080f */
[----:B------:R-:W4:Y:S01]  /*9320*/  MUFU.EX2 R122, R122 ;  /* 0x0000007a007a7308 */ /* 0x000f220000000800 */
[--C-:B------:R-:W-:Y:S01]  /*9330*/  FFMA R155, R155, UR5, -R15.reuse ;  /* 0x000000059b9b7c23 */ /* 0x100fe2000800080f */
[----:B-1----:R-:W-:Y:S01]  /*9340*/  LOP3.LUT P2, RZ, R18, 0x1f, RZ, 0xc0, !PT ;  /* 0x0000001f12ff7812 */ /* 0x002fe2000784c0ff */
[--C-:B------:R-:W-:Y:S01]  /*9350*/  FFMA R158, R158, UR5, -R15.reuse ;  /* 0x000000059e9e7c23 */ /* 0x100fe2000800080f */
[----:B------:R-:W-:Y:S01]  /*9360*/  IADD3 R18, R4, 0x24440, RZ ;  /* 0x0002444004127810 */ /* 0x000fe20007ffe0ff */
[--C-:B------:R-:W-:Y:S01]  /*9370*/  FFMA R159, R159, UR5, -R15.reuse ;  /* 0x000000059f9f7c23 */ /* 0x100fe2000800080f */
[----:B------:R-:W-:Y:S01]  /*9380*/  MOV R184, R16 ;  /* 0x0000001000b87202 */ /* 0x000fe20000000f00 */
[--C-:B------:R-:W-:Y:S01]  /*9390*/  FFMA R162, R162, UR5, -R15.reuse ;  /* 0x00000005a2a27c23 */ /* 0x100fe2000800080f */
[----:B------:R-:W-:Y:S01]  /*93a0*/  SHF.R.U32.HI R19, RZ, 0x3, R18 ;  /* 0x00000003ff137819 */ /* 0x000fe20000011612 */
[----:B------:R-:W1:Y:S01]  /*93b0*/  MUFU.EX2 R123, R123 ;  /* 0x0000007b007b7308 */ /* 0x000e620000000800 */
[----:B------:R-:W-:Y:S01]  /*93c0*/  IADD3 R16, P0, R16, 0x4000, RZ ;  /* 0x0000400010107810 */ /* 0x000fe20007f1e0ff */
[----:B------:R-:W-:Y:S01]  /*93d0*/  FFMA R163, R163, UR5, -R15 ;  /* 0x00000005a3a37c23 */ /* 0x000fe2000800080f */
[----:B------:R-:W-:Y:S01]  /*93e0*/  LOP3.LUT R18, R18, 0x70, R19, 0x78, !PT ;  /* 0x0000007012127812 */ /* 0x000fe200078e7813 */
[----:B------:R-:W-:-:S02]  /*93f0*/  IMAD.MOV.U32 R19, RZ, RZ, RZ ;  /* 0x000000ffff137224 */ /* 0x000fc400078e00ff */
[--C-:B------:R-:W-:Y:S01]  /*9400*/  FFMA R166, R166, UR5, -R15.reuse ;  /* 0x00000005a6a67c23 */ /* 0x100fe2000800080f */
[----:B------:R-:W-:Y:S01]  /*9410*/  IMAD.X R17, RZ, RZ, RZ, P0 ;  /* 0x000000ffff117224 */ /* 0x000fe200000e06ff */
[----:B------:R-:W-:Y:S01]  /*9420*/  IADD3 R188, P1, R18, 0x4000, RZ ;  /* 0x0000400012bc7810 */ /* 0x000fe20007f3e0ff */
[----:B------:R-:W5:Y:S01]  /*9430*/  MUFU.EX2 R127, R127 ;  /* 0x0000007f007f7308 */ /* 0x000f620000000800 */
[----:B------:R-:W-:Y:S01]  /*9440*/  MOV R185, R18 ;  /* 0x0000001200b97202 */ /* 0x000fe20000000f00 */
[----:B--2---:R-:W-:Y:S01]  /*9450*/  FFMA R18, R13, R9, R120 ;  /* 0x000000090d127223 */ /* 0x004fe20000000078 */
[----:B------:R-:W-:Y:S01]  /*9460*/  @!P2 MOV R19, 0x1 ;  /* 0x000000010013a802 */ /* 0x000fe20000000f00 */
[----:B------:R-:W-:Y:S02]  /*9470*/  IMAD.X R189, RZ, RZ, RZ, P1 ;  /* 0x000000ffffbd7224 */ /* 0x000fe400008e06ff */
[----:B------:R-:W-:Y:S01]  /*9480*/  FFMA R167, R167, UR5, -R15 ;  /* 0x00000005a7a77c23 */ /* 0x000fe2000800080f */
[----:B---3--:R-:W-:Y:S01]  /*9490*/  FADD R9, R121, R18 ;  /* 0x0000001279097221 */ /* 0x008fe20000000000 */
[----:B----4-:R-:W-:Y:S01]  /*94a0*/  FFMA R18, R11, R7, R122 ;  /* 0x000000070b127223 */ /* 0x010fe2000000007a */
[----:B------:R-:W2:Y:S01]  /*94b0*/  MUFU.EX2 R130, R130 ;  /* 0x0000008200827308 */ /* 0x000ea20000000800 */
[----:B------:R-:W-:Y:S01]  /*94c0*/  MOV R188, R188 ;  /* 0x000000bc00bc7202 */ /* 0x000fe20000000f00 */
[----:B------:R3:W-:Y:S01]  /*94d0*/  @!P2 SYNCS.ARRIVE.TRANS64.ART0 RZ, [UR14+0x18], R19 ;  /* 0x00001813ffffa9a7 */ /* 0x0007e2000850000e */
[----:B------:R-:W-:Y:S01]  /*94e0*/  MOV R189, R16 ;  /* 0x0000001000bd7202 */ /* 0x000fe20000000f00 */
[----:B------:R-:W-:Y:S01]  /*94f0*/  FADD R16, R124, R9 ;  /* 0x000000097c107221 */ /* 0x000fe20000000000 */
[----:B-1----:R-:W-:Y:S01]  /*9500*/  FADD R9, R123, R18 ;  /* 0x000000127b097221 */ /* 0x002fe20000000000 */
[----:B------:R-:W-:Y:S01]  /*9510*/  @!P2 IMAD.MOV.U32 R17, RZ, RZ, 0x1 ;  /* 0x00000001ff11a424 */ /* 0x000fe200078e00ff */
[----:B------:R-:W-:-:S02]  /*9520*/  WARPGROUP.DEPBAR.LE gsb0, 0x0 ;  /* 0x00008000000079c5 */ /* 0x000fc40000010000 */
[----:B------:R-:W1:Y:S01]  /*9530*/  MUFU.EX2 R134, R134 ;  /* 0x0000008600867308 */ /* 0x000e620000000800 */
[----:B------:R-:W-:Y:S01]  /*9540*/  FADD R7, R125, R16 ;  /* 0x000000107d077221 */ /* 0x000fe20000000000 */
[----:B------:R-:W-:Y:S01]  /*9550*/  FADD R20, R126, R9 ;  /* 0x000000097e147221 */ /* 0x000fe20000000000 */
[----:B------:R-:W-:Y:S01]  /*9560*/  F2FP.F16.F32.PACK_AB R16, R121, R120 ;  /* 0x000000787910723e */ /* 0x000fe200000000ff */
[----:B------:R4:W-:Y:S01]  /*9570*/  @!P2 SYNCS.ARRIVE.TRANS64.ART0 RZ, [UR14+0x28], R17 ;  /* 0x00002811ffffa9a7 */ /* 0x0009e2000850000e */
[----:B------:R-:W-:Y:S01]  /*9580*/  FADD R18, R128, R7 ;  /* 0x0000000780127221 */ /* 0x000fe20000000000 */
[C---:B-----5:R-:W-:Y:S01]  /*9590*/  FADD R9, R127.reuse, R20 ;  /* 0x000000147f097221 */ /* 0x060fe20000000000 */
[----:B---3--:R-:W-:Y:S01]  /*95a0*/  F2FP.F16.F32.PACK_AB R19, R127, R126 ;  /* 0x0000007e7f13723e */ /* 0x008fe200000000ff */
[----:B------:R-:W3:Y:S01]  /*95b0*/  MUFU.EX2 R135, R135 ;  /* 0x0000008700877308 */ /* 0x000ee20000000800 */
[----:B------:R-:W-:Y:S01]  /*95c0*/  FADD R7, R129, R18 ;  /* 0x0000001281077221 */ /* 0x000fe20000000000 */
[----:B--2---:R-:W-:Y:S01]  /*95d0*/  FADD R120, R130, R9 ;  /* 0x0000000982787221 */ /* 0x004fe20000000000 */
[----:B------:R-:W-:Y:S01]  /*95e0*/  F2FP.F16.F32.PACK_AB R18, R125, R124 ;  /* 0x0000007c7d12723e */ /* 0x000fe200000000ff */
[----:B------:R-:W-:Y:S01]  /*95f0*/  FFMA R170, R170, UR5, -R15 ;  /* 0x00000005aaaa7c23 */ /* 0x000fe2000800080f */
[----:B------:R-:W-:Y:S01]  /*9600*/  FADD R22, R132, R7 ;  /* 0x0000000784167221 */ /* 0x000fe20000000000 */
[----:B------:R-:W-:Y:S01]  /*9610*/  FADD R9, R131, R120 ;  /* 0x0000007883097221 */ /* 0x000fe20000000000 */
[----:B----4-:R-:W-:Y:S01]  /*9620*/  F2FP.F16.F32.PACK_AB R17, R123, R122 ;  /* 0x0000007a7b11723e */ /* 0x010fe200000000ff */
[----:B------:R-:W2:Y:S01]  /*9630*/  MUFU.EX2 R138, R138 ;  /* 0x0000008a008a7308 */ /* 0x000ea20000000800 */
[----:B------:R-:W-:Y:S01]  /*9640*/  FADD R7, R133, R22 ;  /* 0x0000001685077221 */ /* 0x000fe20000000000 */
[----:B-1----:R-:W-:Y:S01]  /*9650*/  FADD R122, R134, R9 ;  /* 0x00000009867a7221 */ /* 0x002fe20000000000 */
[----:B------:R-:W-:Y:S01]  /*9660*/  F2FP.F16.F32.PACK_AB R20, R129, R128 ;  /* 0x000000808114723e */ /* 0x000fe200000000ff */
[----:B------:R-:W-:Y:S01]  /*9670*/  FFMA R171, R171, UR5, -R15 ;  /* 0x00000005abab7c23 */ /* 0x000fe2000800080f */
[----:B------:R-:W-:Y:S01]  /*9680*/  FADD R120, R136, R7 ;  /* 0x0000000788787221 */ /* 0x000fe20000000000 */
[----:B------:R-:W-:Y:S01]  /*9690*/  F2FP.F16.F32.PACK_AB R22, R133, R132 ;  /* 0x000000848516723e */ /* 0x000fe200000000ff */
[--C-:B------:R-:W-:Y:S01]  /*96a0*/  FFMA R175, R175, UR5, -R15.reuse ;  /* 0x00000005afaf7c23 */ /* 0x100fe2000800080f */
[----:B------:R-:W1:Y:S01]  /*96b0*/  MUFU.EX2 R139, R139 ;  /* 0x0000008b008b7308 */ /* 0x000e620000000800 */
[----:B---3--:R-:W-:Y:S01]  /*96c0*/  FADD R9, R135, R122 ;  /* 0x0000007a87097221 */ /* 0x008fe20000000000 */
[----:B------:R-:W-:Y:S01]  /*96d0*/  FADD R7, R137, R120 ;  /* 0x0000007889077221 */ /* 0x000fe20000000000 */
[----:B------:R-:W-:Y:S01]  /*96e0*/  F2FP.F16.F32.PACK_AB R21, R131, R130 ;  /* 0x000000828315723e */ /* 0x000fe200000000ff */
[----:B------:R-:W-:Y:S01]  /*96f0*/  FFMA R174, R174, UR5, -R15 ;  /* 0x00000005aeae7c23 */ /* 0x000fe2000800080f */
[----:B------:R-:W-:Y:S01]  /*9700*/  F2FP.F16.F32.PACK_AB R23, R135, R134 ;  /* 0x000000868717723e */ /* 0x000fe200000000ff */
[----:B------:R-:W-:Y:S01]  /*9710*/  FADD R120, R140, R7 ;  /* 0x000000078c787221 */ /* 0x000fe20000000000 */
[----:B------:R-:W-:Y:S01]  /*9720*/  FFMA R183, R183, UR5, -R15 ;  /* 0x00000005b7b77c23 */ /* 0x000fe2000800080f */
[----:B------:R-:W3:Y:S01]  /*9730*/  MUFU.EX2 R142, R142 ;  /* 0x0000008e008e7308 */ /* 0x000ee20000000800 */
[----:B--2---:R-:W-:Y:S01]  /*9740*/  FADD R122, R138, R9 ;  /* 0x000000098a7a7221 */ /* 0x004fe20000000000 */
[----:B------:R-:W-:Y:S01]  /*9750*/  FADD R7, R141, R120 ;  /* 0x000000788d077221 */ /* 0x000fe20000000000 */
[--C-:B------:R-:W-:Y:S01]  /*9760*/  FFMA R182, R182, UR5, -R15.reuse ;  /* 0x00000005b6b67c23 */ /* 0x100fe2000800080f */
[--C-:B------:R-:W-:Y:S01]  /*9770*/  FFMA R179, R179, UR5, -R15.reuse ;  /* 0x00000005b3b37c23 */ /* 0x100fe2000800080f */
[----:B------:R-:W-:Y:S01]  /*9780*/  FFMA R178, R178, UR5, -R15 ;  /* 0x00000005b2b27c23 */ /* 0x000fe2000800080f */
[----:B------:R-:W-:Y:S01]  /*9790*/  FADD R120, R144, R7 ;  /* 0x0000000790787221 */ /* 0x000fe20000000000 */
[----:B------:R2:W-:Y:S01]  /*97a0*/  STSM.16.M88.4 [R191], R16 ;  /* 0x00000010bf007844 */ /* 0x0005e20000000200 */
[----:B------:R-:W4:Y:S01]  /*97b0*/  MUFU.EX2 R143, R143 ;  /* 0x0000008f008f7308 */ /* 0x000f220000000800 */
[----:B-1----:R-:W-:Y:S01]  /*97c0*/  FADD R9, R139, R122 ;  /* 0x0000007a8b097221 */ /* 0x002fe20000000000 */
[----:B------:R-:W-:Y:S01]  /*97d0*/  FADD R7, R145, R120 ;  /* 0x0000007891077221 */ /* 0x000fe20000000000 */
[----:B------:R1:W-:Y:S01]  /*97e0*/  STSM.16.M88.4 [R190], R20 ;  /* 0x00000014be007844 */ /* 0x0003e20000000200 */
[----:B------:R-:W-:-:S02]  /*97f0*/  F2FP.F16.F32.PACK_AB R121, R139, R138 ;  /* 0x0000008a8b79723e */ /* 0x000fc400000000ff */
[----:B------:R-:W-:Y:S01]  /*9800*/  FADD R120, R148, R7 ;  /* 0x0000000794787221 */ /* 0x000fe20000000000 */
[----:B------:R-:W-:Y:S01]  /*9810*/  F2FP.F16.F32.PACK_AB R128, R161, R160 ;  /* 0x000000a0a180723e */ /* 0x000fe200000000ff */
[----:B------:R-:W5:Y:S01]  /*9820*/  MUFU.EX2 R146, R146 ;  /* 0x0000009200927308 */ /* 0x000f620000000800 */
[----:B---3--:R-:W-:Y:S01]  /*9830*/  FADD R122, R142, R9 ;  /* 0x000000098e7a7221 */ /* 0x008fe20000000000 */
[----:B------:R-:W-:Y:S01]  /*9840*/  FADD R7, R149, R120 ;  /* 0x0000007895077221 */ /* 0x000fe20000000000 */
[----:B------:R-:W-:Y:S02]  /*9850*/  F2FP.F16.F32.PACK_AB R120, R137, R136 ;  /* 0x000000888978723e */ /* 0x000fe400000000ff */
[----:B------:R-:W-:Y:S01]  /*9860*/  ISETP.NE.AND P0, PT, R12, -0x1, PT ;  /* 0xffffffff0c00780c */ /* 0x000fe20003f05270 */
[----:B------:R-:W-:Y:S01]  /*9870*/  FADD R124, R152, R7 ;  /* 0x00000007987c7221 */ /* 0x000fe20000000000 */
[----:B--2---:R-:W-:Y:S01]  /*9880*/  F2FP.F16.F32.PACK_AB R16, R145, R144 ;  /* 0x000000909110723e */ /* 0x004fe200000000ff */
[----:B------:R-:W2:Y:S01]  /*9890*/  MUFU.EX2 R147, R147 ;  /* 0x0000009300937308 */ /* 0x000ea20000000800 */
[----:B----4-:R-:W-:Y:S01]  /*98a0*/  FADD R9, R143, R122 ;  /* 0x0000007a8f097221 */ /* 0x010fe20000000000 */
[----:B------:R-:W-:Y:S01]  /*98b0*/  FADD R7, R153, R124 ;  /* 0x0000007c99077221 */ /* 0x000fe20000000000 */
[----:B------:R-:W-:-:S02]  /*98c0*/  F2FP.F16.F32.PACK_AB R123, R143, R142 ;  /* 0x0000008e8f7b723e */ /* 0x000fc400000000ff */
[----:B------:R-:W-:Y:S01]  /*98d0*/  F2FP.F16.F32.PACK_AB R18, R149, R148 ;  /* 0x000000949512723e */ /* 0x000fe200000000ff */
[----:B-1----:R-:W-:Y:S01]  /*98e0*/  FADD R22, R156, R7 ;  /* 0x000000079c167221 */ /* 0x002fe20000000000 */
[----:B------:R-:W-:Y:S01]  /*98f0*/  F2FP.F16.F32.PACK_AB R20, R153, R152 ;  /* 0x000000989914723e */ /* 0x000fe200000000ff */
[----:B------:R-:W1:Y:S01]  /*9900*/  MUFU.EX2 R150, R150 ;  /* 0x0000009600967308 */ /* 0x000e620000000800 */
[----:B-----5:R-:W-:Y:S01]  /*9910*/  FADD R122, R146, R9 ;  /* 0x00000009927a7221 */ /* 0x020fe20000000000 */
[C---:B------:R-:W-:Y:S01]  /*9920*/  FADD R7, R157.reuse, R22 ;  /* 0x000000169d077221 */ /* 0x040fe20000000000 */
[----:B------:R-:W-:Y:S02]  /*9930*/  F2FP.F16.F32.PACK_AB R22, R157, R156 ;  /* 0x0000009c9d16723e */ /* 0x000fe400000000ff */
[----:B------:R-:W-:-:S03]  /*9940*/  MOV R15, R6 ;  /* 0x00000006000f7202 */ /* 0x000fc60000000f00 */
[----:B------:R-:W3:Y:S01]  /*9950*/  MUFU.EX2 R151, R151 ;  /* 0x0000009700977308 */ /* 0x000ee20000000800 */
[----:B--2---:R-:W-:Y:S01]  /*9960*/  FADD R9, R147, R122 ;  /* 0x0000007a93097221 */ /* 0x004fe20000000000 */
[----:B------:R-:W-:Y:S02]  /*9970*/  F2FP.F16.F32.PACK_AB R122, R141, R140 ;  /* 0x0000008c8d7a723e */ /* 0x000fe400000000ff */
[----:B------:R-:W-:-:S03]  /*9980*/  F2FP.F16.F32.PACK_AB R17, R147, R146 ;  /* 0x000000929311723e */ /* 0x000fc600000000ff */
[----:B------:R-:W-:Y:S01]  /*9990*/  STSM.16.M88.4 [R185], R120 ;  /* 0x00000078b9007844 */ /* 0x000fe20000000200 */
[----:B------:R-:W2:Y:S01]  /*99a0*/  MUFU.EX2 R154, R154 ;  /* 0x0000009a009a7308 */ /* 0x000ea20000000800 */
[----:B-1----:R-:W-:-:S07]  /*99b0*/  FADD R126, R150, R9 ;  /* 0x00000009967e7221 */ /* 0x002fce0000000000 */
[----:B------:R-:W1:Y:S01]  /*99c0*/  MUFU.EX2 R155, R155 ;  /* 0x0000009b009b7308 */ /* 0x000e620000000800 */
[C---:B---3--:R-:W-:Y:S01]  /*99d0*/  FADD R9, R151.reuse, R126 ;  /* 0x0000007e97097221 */ /* 0x048fe20000000000 */
[----:B------:R-:W-:-:S05]  /*99e0*/  F2FP.F16.F32.PACK_AB R19, R151, R150 ;  /* 0x000000969713723e */ /* 0x000fca00000000ff */
[----:B------:R3:W-:Y:S01]  /*99f0*/  STSM.16.M88.4 [R184], R16 ;  /* 0x00000010b8007844 */ /* 0x0007e20000000200 */
[----:B------:R-:W4:Y:S01]  /*9a00*/  MUFU.EX2 R158, R158 ;  /* 0x0000009e009e7308 */ /* 0x000f220000000800 */
[----:B--2---:R-:W-:-:S07]  /*9a10*/  FADD R124, R154, R9 ;  /* 0x000000099a7c7221 */ /* 0x004fce0000000000 */
[----:B------:R-:W2:Y:S01]  /*9a20*/  MUFU.EX2 R159, R159 ;  /* 0x0000009f009f7308 */ /* 0x000ea20000000800 */
[C---:B-1----:R-:W-:Y:S01]  /*9a30*/  FADD R9, R155.reuse, R124 ;  /* 0x0000007c9b097221 */ /* 0x042fe20000000000 */
[----:B------:R-:W-:Y:S01]  /*9a40*/  FADD R124, R160, R7 ;  /* 0x00000007a07c7221 */ /* 0x000fe20000000000 */
[----:B------:R-:W-:-:S03]  /*9a50*/  F2FP.F16.F32.PACK_AB R21, R155, R154 ;  /* 0x0000009a9b15723e */ /* 0x000fc600000000ff */
[----:B------:R-:W-:Y:S01]  /*9a60*/  FADD R7, R161, R124 ;  /* 0x0000007ca1077221 */ /* 0x000fe20000000000 */
[----:B---3--:R-:W-:Y:S01]  /*9a70*/  IMAD.MOV.U32 R17, RZ, RZ, R10 ;  /* 0x000000ffff117224 */ /* 0x008fe200078e000a */
[----:B------:R-:W1:Y:S01]  /*9a80*/  MUFU.EX2 R162, R162 ;  /* 0x000000a200a27308 */ /* 0x000e620000000800 */
[----:B----4-:R-:W-:Y:S01]  /*9a90*/  FADD R126, R158, R9 ;  /* 0x000000099e7e7221 */ /* 0x010fe20000000000 */
[----:B------:R-:W-:-:S06]  /*9aa0*/  FADD R124, R164, R7 ;  /* 0x00000007a47c7221 */ /* 0x000fcc0000000000 */
[----:B------:R-:W3:Y:S01]  /*9ab0*/  MUFU.EX2 R163, R163 ;  /* 0x000000a300a37308 */ /* 0x000ee20000000800 */
[C---:B--2---:R-:W-:Y:S01]  /*9ac0*/  FADD R9, R159.reuse, R126 ;  /* 0x0000007e9f097221 */ /* 0x044fe20000000000 */
[----:B------:R-:W-:-:S05]  /*9ad0*/  F2FP.F16.F32.PACK_AB R23, R159, R158 ;  /* 0x0000009e9f17723e */ /* 0x000fca00000000ff */
[----:B------:R2:W-:Y:S01]  /*9ae0*/  STSM.16.M88.4 [R186], R20 ;  /* 0x00000014ba007844 */ /* 0x0005e20000000200 */
[----:B------:R-:W4:Y:S01]  /*9af0*/  MUFU.EX2 R166, R166 ;  /* 0x000000a600a67308 */ /* 0x000f220000000800 */
[----:B-1----:R-:W-:-:S07]  /*9b00*/  FADD R126, R162, R9 ;  /* 0x00000009a27e7221 */ /* 0x002fce0000000000 */
[----:B------:R-:W1:Y:S01]  /*9b10*/  MUFU.EX2 R165, R165 ;  /* 0x000000a500a57308 */ /* 0x000e620000000800 */
[C---:B---3--:R-:W-:Y:S01]  /*9b20*/  FADD R9, R163.reuse, R126 ;  /* 0x0000007ea3097221 */ /* 0x048fe20000000000 */
[----:B------:R-:W-:-:S06]  /*9b30*/  F2FP.F16.F32.PACK_AB R129, R163, R162 ;  /* 0x000000a2a381723e */ /* 0x000fcc00000000ff */
[----:B------:R-:W3:Y:S01]  /*9b40*/  MUFU.EX2 R167, R167 ;  /* 0x000000a700a77308 */ /* 0x000ee20000000800 */
[----:B----4-:R-:W-:-:S07]  /*9b50*/  FADD R126, R166, R9 ;  /* 0x00000009a67e7221 */ /* 0x010fce0000000000 */
[----:B------:R-:W4:Y:S01]  /*9b60*/  MUFU.EX2 R168, R168 ;  /* 0x000000a800a87308 */ /* 0x000f220000000800 */
[C---:B-1----:R-:W-:Y:S01]  /*9b70*/  F2FP.F16.F32.PACK_AB R130, R165.reuse, R164 ;  /* 0x000000a4a582723e */ /* 0x042fe200000000ff */
[----:B------:R-:W-:-:S06]  /*9b80*/  FADD R7, R165, R124 ;  /* 0x0000007ca5077221 */ /* 0x000fcc0000000000 */
[----:B------:R-:W1:Y:S01]  /*9b90*/  MUFU.EX2 R169, R169 ;  /* 0x000000a900a97308 */ /* 0x000e620000000800 */
[C---:B---3--:R-:W-:Y:S01]  /*9ba0*/  F2FP.F16.F32.PACK_AB R131, R167.reuse, R166 ;  /* 0x000000a6a783723e */ /* 0x048fe200000000ff */
[----:B------:R-:W-:-:S04]  /*9bb0*/  FADD R9, R167, R126 ;  /* 0x0000007ea7097221 */ /* 0x000fc80000000000 */
[----:B------:R3:W-:Y:S02]  /*9bc0*/  STSM.16.M88.4 [R187], R128 ;  /* 0x00000080bb007844 */ /* 0x0007e40000000200 */
[----:B------:R-:W5:Y:S01]  /*9bd0*/  MUFU.EX2 R172, R172 ;  /* 0x000000ac00ac7308 */ /* 0x000f620000000800 */
[----:B----4-:R-:W-:-:S07]  /*9be0*/  FADD R124, R168, R7 ;  /* 0x00000007a87c7221 */ /* 0x010fce0000000000 */
[----:B------:R-:W4:Y:S01]  /*9bf0*/  MUFU.EX2 R173, R173 ;  /* 0x000000ad00ad7308 */ /* 0x000f220000000800 */
[C---:B-1----:R-:W-:Y:S01]  /*9c00*/  F2FP.F16.F32.PACK_AB R120, R169.reuse, R168 ;  /* 0x000000a8a978723e */ /* 0x042fe200000000ff */
[----:B------:R-:W-:-:S06]  /*9c10*/  FADD R7, R169, R124 ;  /* 0x0000007ca9077221 */ /* 0x000fcc0000000000 */
[----:B------:R-:W1:Y:S01]  /*9c20*/  MUFU.EX2 R170, R170 ;  /* 0x000000aa00aa7308 */ /* 0x000e620000000800 */
[----:B-----5:R-:W-:-:S07]  /*9c30*/  FADD R124, R172, R7 ;  /* 0x00000007ac7c7221 */ /* 0x020fce0000000000 */
[----:B------:R-:W5:Y:S01]  /*9c40*/  MUFU.EX2 R171, R171 ;  /* 0x000000ab00ab7308 */ /* 0x000f620000000800 */
[C---:B----4-:R-:W-:Y:S01]  /*9c50*/  F2FP.F16.F32.PACK_AB R122, R173.reuse, R172 ;  /* 0x000000acad7a723e */ /* 0x050fe200000000ff */
[----:B------:R-:W-:-:S06]  /*9c60*/  FADD R7, R173, R124 ;  /* 0x0000007cad077221 */ /* 0x000fcc0000000000 */
[----:B------:R-:W4:Y:S01]  /*9c70*/  MUFU.EX2 R174, R174 ;  /* 0x000000ae00ae7308 */ /* 0x000f220000000800 */
[----:B-1----:R-:W-:-:S07]  /*9c80*/  FADD R126, R170, R9 ;  /* 0x00000009aa7e7221 */ /* 0x002fce0000000000 */
[----:B------:R-:W1:Y:S01]  /*9c90*/  MUFU.EX2 R175, R175 ;  /* 0x000000af00af7308 */ /* 0x000e620000000800 */
[C---:B-----5:R-:W-:Y:S01]  /*9ca0*/  F2FP.F16.F32.PACK_AB R121, R171.reuse, R170 ;  /* 0x000000aaab79723e */ /* 0x060fe200000000ff */
[----:B------:R-:W-:-:S06]  /*9cb0*/  FADD R9, R171, R126 ;  /* 0x0000007eab097221 */ /* 0x000fcc0000000000 */
[----:B------:R-:W-:Y:S01]  /*9cc0*/  MUFU.EX2 R176, R176 ;  /* 0x000000b000b07308 */ /* 0x000fe20000000800 */
[----:B----4-:R-:W-:-:S07]  /*9cd0*/  FADD R16, R174, R9 ;  /* 0x00000009ae107221 */ /* 0x010fce0000000000 */
[----:B------:R-:W2:Y:S01]  /*9ce0*/  MUFU.EX2 R177, R177 ;  /* 0x000000b100b17308 */ /* 0x000ea20000000800 */
[C---:B-1----:R-:W-:Y:S01]  /*9cf0*/  F2FP.F16.F32.PACK_AB R123, R175.reuse, R174 ;  /* 0x000000aeaf7b723e */ /* 0x042fe200000000ff */
[----:B------:R-:W-:Y:S01]  /*9d00*/  FADD R9, R175, R16 ;  /* 0x00000010af097221 */ /* 0x000fe20000000000 */
[----:B------:R-:W-:-:S03]  /*9d10*/  IMAD.MOV.U32 R16, RZ, RZ, R5 ;  /* 0x000000ffff107224 */ /* 0x000fc600078e0005 */
[----:B------:R3:W-:Y:S02]  /*9d20*/  STSM.16.M88.4 [R188], R120 ;  /* 0x00000078bc007844 */ /* 0x0007e40000000200 */
[----:B------:R-:W-:Y:S08]  /*9d30*/  MUFU.EX2 R180, R180 ;  /* 0x000000b400b47308 */ /* 0x000ff00000000800 */
[----:B------:R-:W1:Y:S01]  /*9d40*/  MUFU.EX2 R181, R181 ;  /* 0x000000b500b57308 */ /* 0x000e620000000800 */
[----:B--2---:R-:W-:Y:S01]  /*9d50*/  F2FP.F16.F32.PACK_AB R20, R177, R176 ;  /* 0x000000b0b114723e */ /* 0x004fe200000000ff */
[----:B------:R-:W-:-:S04]  /*9d60*/  FADD R176, R176, R7 ;  /* 0x00000007b0b07221 */ /* 0x000fc80000000000 */
[----:B------:R-:W-:Y:S02]  /*9d70*/  FADD R177, R177, R176 ;  /* 0x000000b0b1b17221 */ /* 0x000fe40000000000 */
[----:B------:R-:W-:Y:S08]  /*9d80*/  MUFU.EX2 R178, R178 ;  /* 0x000000b200b27308 */ /* 0x000ff00000000800 */
[----:B------:R-:W2:Y:S01]  /*9d90*/  MUFU.EX2 R179, R179 ;  /* 0x000000b300b37308 */ /* 0x000ea20000000800 */
[----:B-1----:R-:W-:Y:S01]  /*9da0*/  F2FP.F16.F32.PACK_AB R22, R181, R180 ;  /* 0x000000b4b516723e */ /* 0x002fe200000000ff */
[----:B------:R-:W-:-:S06]  /*9db0*/  FADD R180, R180, R177 ;  /* 0x000000b1b4b47221 */ /* 0x000fcc0000000000 */
[----:B------:R-:W-:Y:S08]  /*9dc0*/  MUFU.EX2 R182, R182 ;  /* 0x000000b600b67308 */ /* 0x000ff00000000800 */
[----:B------:R-:W1:Y:S01]  /*9dd0*/  MUFU.EX2 R183, R183 ;  /* 0x000000b700b77308 */ /* 0x000e620000000800 */
[----:B--2---:R-:W-:Y:S01]  /*9de0*/  F2FP.F16.F32.PACK_AB R21, R179, R178 ;  /* 0x000000b2b315723e */ /* 0x004fe200000000ff */
[----:B------:R-:W-:Y:S01]  /*9df0*/  FADD R178, R178, R9 ;  /* 0x00000009b2b27221 */ /* 0x000fe20000000000 */
[----:B------:R-:W-:-:S03]  /*9e00*/  FADD R9, R181, R180 ;  /* 0x000000b4b5097221 */ /* 0x000fc60000000000 */
[----:B------:R-:W-:Y:S01]  /*9e10*/  FADD R179, R179, R178 ;  /* 0x000000b2b3b37221 */ /* 0x000fe20000000000 */
[----:B-1----:R-:W-:-:S03]  /*9e20*/  F2FP.F16.F32.PACK_AB R23, R183, R182 ;  /* 0x000000b6b717723e */ /* 0x002fc600000000ff */
[----:B------:R-:W-:Y:S02]  /*9e30*/  FADD R182, R182, R179 ;  /* 0x000000b3b6b67221 */ /* 0x000fe40000000000 */
[----:B------:R3:W-:Y:S02]  /*9e40*/  STSM.16.M88.4 [R189], R20 ;  /* 0x00000014bd007844 */ /* 0x0007e40000000200 */
[----:B------:R-:W-:Y:S01]  /*9e50*/  FADD R7, R183, R182 ;  /* 0x000000b6b7077221 */ /* 0x000fe20000000000 */
[----:B------:R1:W-:Y:S06]  /*9e60*/  MEMBAR.ALL.CTA ;  /* 0x0000000000007992 */ /* 0x0003ec0000008000 */
[----:B-1----:R-:W1:Y:S02]  /*9e70*/  FENCE.VIEW.ASYNC.S ;  /* 0x00000000000073c6 */ /* 0x002e640000000000 */
[----:B-1----:R-:W-:Y:S01]  /*9e80*/  NOP ;  /* 0x0000000000007918 */ /* 0x002fe20000000000 */
[----:B------:R-:W-:Y:S05]  /*9e90*/  @P0 BRA `(.L_x_25) ;  /* 0xffffffd000e40947 */ /* 0x000fea000383ffff */
.L_x_20:
[----:B------:R-:W-:Y:S01]  /*9ea0*/  @!P2 IMAD.MOV.U32 R8, RZ, RZ, 0x1 ;  /* 0x00000001ff08a424 */ /* 0x000fe200078e00ff */
[----:B------:R-:W-:Y:S01]  /*9eb0*/  UIADD3 UR9, UR9, 0x24400, URZ ;  /* 0x0002440009097890 */ /* 0x000fe2000fffe03f */
[----:B------:R-:W-:Y:S01]  /*9ec0*/  IMAD.U32 R10, R10, -0x80000000, RZ ;  /* 0x800000000a0a7824 */ /* 0x000fe200078e00ff */
[----:B------:R-:W-:Y:S02]  /*9ed0*/  UIADD3 UR4, UR14, 0x400, URZ ;  /* 0x000004000e047890 */ /* 0x000fe4000fffe03f */
[----:B------:R1:W-:Y:S01]  /*9ee0*/  @!P2 SYNCS.ARRIVE.TRANS64.ART0 RZ, [UR14+0x8], R8 ;  /* 0x00000808ffffa9a7 */ /* 0x0003e2000850000e */
[----:B------:R-:W-:Y:S01]  /*9ef0*/  USHF.R.U32.HI UR9, URZ, 0x4, UR9 ;  /* 0x000000043f097899 */ /* 0x000fe20008011609 */
[-C--:B------:R-:W-:Y:S01]  /*9f00*/  FMUL R117, R117, R13.reuse ;  /* 0x0000000d75757220 */ /* 0x080fe20000400000 */
[----:B------:R-:W-:Y:S01]  /*9f10*/  USHF.R.U32.HI UR4, URZ, 0x4, UR4 ;  /* 0x000000043f047899 */ /* 0x000fe20008011604 */
[-C--:B------:R-:W-:Y:S01]  /*9f20*/  FMUL R116, R116, R13.reuse ;  /* 0x0000000d74747220 */ /* 0x080fe20000400000 */
[----:B------:R-:W-:Y:S01]  /*9f30*/  ULOP3.LUT UR9, UR9, 0x3fc0, URZ, 0xc0, !UPT ;  /* 0x00003fc009097892 */ /* 0x000fe2000f8ec03f */
[-C--:B------:R-:W-:Y:S01]  /*9f40*/  FMUL R113, R113, R13.reuse ;  /* 0x0000000d71717220 */ /* 0x080fe20000400000 */
[----:B------:R-:W-:Y:S01]  /*9f50*/  ULOP3.LUT UR4, UR4, 0x3fc0, URZ, 0xc0, !UPT ;  /* 0x00003fc004047892 */ /* 0x000fe2000f8ec03f */
[----:B------:R-:W2:Y:S01]  /*9f60*/  SYNCS.PHASECHK.TRANS64.TRYWAIT P0, [UR14+0x20], R10 ;  /* 0x0000200aff0075a7 */ /* 0x000ea2000800014e */
[----:B------:R-:W-:Y:S01]  /*9f70*/  ULOP3.LUT UR9, UR9, 0x10000, URZ, 0xfc, !UPT ;  /* 0x0001000009097892 */ /* 0x000fe2000f8efc3f */
[-C--:B------:R-:W-:Y:S01]  /*9f80*/  FMUL R112, R112, R13.reuse ;  /* 0x0000000d70707220 */ /* 0x080fe20000400000 */
[----:B------:R-:W-:Y:S01]  /*9f90*/  ULOP3.LUT UR4, UR4, 0x4000000, URZ, 0xfc, !UPT ;  /* 0x0400000004047892 */ /* 0x000fe2000f8efc3f */
        /* <DEDUP_REMOVED lines=92> */
[----:B-12---:R-:W-:Y:S06]  /*a560*/  @P0 BRA `(.L_x_26) ;  /* 0x0000000000080947 */ /* 0x006fec0003800000 */
[----:B------:R-:W1:Y:S02]  /*a570*/  SYNCS.PHASECHK.TRANS64.TRYWAIT P0, [UR14+0x20], R10 ;  /* 0x0000200aff0075a7 */ /* 0x000e64000800014e */
[----:B-1----:R-:W-:Y:S05]  /*a580*/  @!P0 BRA `(.L_x_27) ;  /* 0x0000001800a88947 */ /* 0x002fea0003800000 */
.L_x_26:
[----:B------:R-:W-:Y:S01]  /*a590*/  WARPGROUP.ARRIVE ;  /* 0x00000000000079c5 */ /* 0x000fe20000000000 */
[----:B------:R-:W-:Y:S01]  /*a5a0*/  UMOV UR16, UR9 ;  /* 0x0000000900107c82 */ /* 0x000fe20008000000 */
[----:B------:R-:W-:Y:S01]  /*a5b0*/  UMOV UR17, 0x40000040 ;  /* 0x4000004000117882 */ /* 0x000fe20000000000 */
[----:B------:R-:W-:Y:S01]  /*a5c0*/  UMOV UR18, UR4 ;  /* 0x0000000400127c82 */ /* 0x000fe20008000000 */
[----:B------:R-:W-:Y:S01]  /*a5d0*/  UMOV UR19, 0x40000040 ;  /* 0x4000004000137882 */ /* 0x000fe20000000000 */
[----:B------:R-:W2:Y:S01]  /*a5e0*/  SHFL.BFLY PT, R8, R9, 0x1, 0x1f ;  /* 0x0c201f0009087f89 */ /* 0x000ea200000e0000 */
[----:B------:R-:W-:Y:S01]  /*a5f0*/  HGMMA.64x192x16.F32 R24, gdesc[UR16].tnspB, R24, UP0 ;  /* 0x42e00000101879f0 */ /* 0x000fe2000bf00818 */
[----:B------:R-:W-:Y:S01]  /*a600*/  ULOP3.LUT UR16, UR9, 0x2, URZ, 0xfc, !UPT ;  /* 0x0000000209107892 */ /* 0x000fe2000f8efc3f */
[C---:B------:R-:W-:Y:S01]  /*a610*/  VIADD R12, R4.reuse, 0xc400 ;  /* 0x0000c400040c7836 */ /* 0x040fe20000000000 */
[----:B------:R-:W-:Y:S01]  /*a620*/  UIADD3 UR18, UR4, 0x80, URZ ;  /* 0x0000008004127890 */ /* 0x000fe2000fffe03f */
[----:B------:R-:W4:Y:S01]  /*a630*/  SHFL.BFLY PT, R10, R7, 0x1, 0x1f ;  /* 0x0c201f00070a7f89 */ /* 0x000f2200000e0000 */
[----:B------:R-:W-:Y:S01]  /*a640*/  UMOV UR17, 0x40000040 ;  /* 0x4000004000117882 */ /* 0x000fe20000000000 */
[----:B------:R-:W-:Y:S01]  /*a650*/  UMOV UR19, 0x40000040 ;  /* 0x4000004000137882 */ /* 0x000fe20000000000 */
[C---:B------:R-:W-:Y:S01]  /*a660*/  VIADD R14, R4.reuse, 0xc420 ;  /* 0x0000c420040e7836 */ /* 0x040fe20000000000 */
[C---:B------:R-:W-:Y:S01]  /*a670*/  IADD3 R16, R4.reuse, 0xc440, RZ ;  /* 0x0000c44004107810 */ /* 0x040fe20007ffe0ff */
[----:B---3--:R-:W3:Y:S01]  /*a680*/  S2R R23, SR_TID.X ;  /* 0x0000000000177919 */ /* 0x008ee20000002100 */
[----:B------:R-:W-:Y:S01]  /*a690*/  VIADD R4, R4, 0xc460 ;  /* 0x0000c46004047836 */ /* 0x000fe20000000000 */
[----:B-1----:R-:W-:Y:S01]  /*a6a0*/  SHF.R.U32.HI R13, RZ, 0x3, R12 ;  /* 0x00000003ff0d7819 */ /* 0x002fe2000001160c */
[----:B------:R-:W-:Y:S01]  /*a6b0*/  VIADD R11, R2, UR10 ;  /* 0x0000000a020b7c36 */ /* 0x000fe20008000000 */
[----:B------:R-:W-:Y:S01]  /*a6c0*/  LOP3.LUT P0, R3, R3, 0xff, RZ, 0xc0, !PT ;  /* 0x000000ff03037812 */ /* 0x000fe2000780c0ff */
[----:B------:R-:W-:Y:S01]  /*a6d0*/  IMAD.MOV.U32 R127, RZ, RZ, -0x800000 ;  /* 0xff800000ff7f7424 */ /* 0x000fe200078e00ff */
[----:B------:R-:W-:Y:S01]  /*a6e0*/  SHF.R.U32.HI R19, RZ, 0x3, R4 ;  /* 0x00000003ff137819 */ /* 0x000fe20000011604 */
[----:B------:R-:W-:Y:S01]  /*a6f0*/  ULDC.64 UR6, c[0x0][0x260] ;  /* 0x0000980000067ab9 */ /* 0x000fe20000000a00 */
[----:B------:R-:W-:Y:S01]  /*a700*/  LOP3.LUT R12, R12, 0x70, R13, 0x78, !PT ;  /* 0x000000700c0c7812 */ /* 0x000fe200078e780d */
[----:B------:R-:W-:Y:S01]  /*a710*/  IMAD.MOV.U32 R13, RZ, RZ, RZ ;  /* 0x000000ffff0d7224 */ /* 0x000fe200078e00ff */
[----:B------:R-:W-:-:S02]  /*a720*/  LOP3.LUT R18, R4, 0x70, R19, 0x78, !PT ;  /* 0x0000007004127812 */ /* 0x000fc400078e7813 */
[----:B------:R-:W-:Y:S01]  /*a730*/  SHF.R.U32.HI R15, RZ, 0x3, R14 ;  /* 0x00000003ff0f7819 */ /* 0x000fe2000001160e */
[----:B--2---:R-:W-:Y:S01]  /*a740*/  FADD R4, R8, R9 ;  /* 0x0000000908047221 */ /* 0x004fe20000000000 */
[----:B------:R-:W-:Y:S02]  /*a750*/  MOV R121, R12 ;  /* 0x0000000c00797202 */ /* 0x000fe40000000f00 */
[----:B------:R-:W-:Y:S01]  /*a760*/  SHF.R.U32.HI R17, RZ, 0x3, R16 ;  /* 0x00000003ff117819 */ /* 0x000fe20000011610 */
[----:B----4-:R-:W-:Y:S01]  /*a770*/  FADD R13, R10, R7 ;  /* 0x000000070a0d7221 */ /* 0x010fe20000000000 */
[----:B------:R-:W1:Y:S01]  /*a780*/  SHFL.BFLY PT, R125, R4, 0x2, 0x1f ;  /* 0x0c401f00047d7f89 */ /* 0x000e6200000e0000 */
[----:B------:R-:W-:Y:S02]  /*a790*/  LOP3.LUT R14, R14, 0x70, R15, 0x78, !PT ;  /* 0x000000700e0e7812 */ /* 0x000fe400078e780f */
[----:B------:R-:W-:Y:S01]  /*a7a0*/  IADD3 R10, P3, R12, 0x4000, RZ ;  /* 0x000040000c0a7810 */ /* 0x000fe20007f7e0ff */
[----:B------:R-:W2:Y:S01]  /*a7b0*/  SHFL.BFLY PT, R120, R13, 0x2, 0x1f ;  /* 0x0c401f000d787f89 */ /* 0x000ea200000e0000 */
[----:B------:R-:W-:Y:S01]  /*a7c0*/  LOP3.LUT R16, R16, 0x70, R17, 0x78, !PT ;  /* 0x0000007010107812 */ /* 0x000fe200078e7811 */
[----:B------:R-:W-:Y:S01]  /*a7d0*/  IMAD.MOV.U32 R17, RZ, RZ, RZ ;  /* 0x000000ffff117224 */ /* 0x000fe200078e00ff */
[----:B------:R-:W-:-:S02]  /*a7e0*/  IADD3 R20, P4, R14, 0x4000, RZ ;  /* 0x000040000e147810 */ /* 0x000fc40007f9e0ff */
[----:B------:R-:W-:Y:S02]  /*a7f0*/  MOV R19, RZ ;  /* 0x000000ff00137202 */ /* 0x000fe40000000f00 */
[----:B------:R-:W-:Y:S01]  /*a800*/  IADD3 R12, P5, R12, 0x8000, RZ ;  /* 0x000080000c0c7810 */ /* 0x000fe20007fbe0ff */
[----:B---3--:R-:W-:Y:S01]  /*a810*/  VIADD R122, R23, 0xffffff80 ;  /* 0xffffff80177a7836 */ /* 0x008fe20000000000 */
[----:B------:R-:W-:Y:S01]  /*a820*/  MOV R123, R16 ;  /* 0x00000010007b7202 */ /* 0x000fe20000000f00 */
[----:B------:R-:W-:Y:S01]  /*a830*/  IMAD.X R21, RZ, RZ, RZ, P4 ;  /* 0x000000ffff157224 */ /* 0x000fe200020e06ff */
[----:B------:R-:W-:Y:S02]  /*a840*/  MOV R15, RZ ;  /* 0x000000ff000f7202 */ /* 0x000fe40000000f00 */
[----:B------:R-:W-:Y:S02]  /*a850*/  LOP3.LUT R7, R122, 0xffff, RZ, 0xc0, !PT ;  /* 0x0000ffff7a077812 */ /* 0x000fe400078ec0ff */
[----:B------:R-:W-:-:S02]  /*a860*/  MOV R20, R20 ;  /* 0x0000001400147202 */ /* 0x000fc40000000f00 */
[----:B------:R-:W-:Y:S02]  /*a870*/  MOV R124, R14 ;  /* 0x0000000e007c7202 */ /* 0x000fe40000000f00 */
[C---:B-1----:R-:W-:Y:S01]  /*a880*/  FSETP.NE.AND P4, PT, R4.reuse, -R125, PT ;  /* 0x8000007d0400720b */ /* 0x042fe20003f85000 */
[----:B------:R-:W-:Y:S01]  /*a890*/  FADD R126, R4, R125 ;  /* 0x0000007d047e7221 */ /* 0x000fe20000000000 */
[----:B------:R-:W-:Y:S01]  /*a8a0*/  LEA.HI R4, R7, R122, RZ, 0x12 ;  /* 0x0000007a07047211 */ /* 0x000fe200078f90ff */
[----:B--2---:R-:W-:-:S03]  /*a8b0*/  FADD R130, R13, R120 ;  /* 0x000000780d827221 */ /* 0x004fc60000000000 */
[----:B------:R-:W-:-:S05]  /*a8c0*/  LOP3.LUT R7, R4, 0xfffc, RZ, 0xc0, !PT ;  /* 0x0000fffc04077812 */ /* 0x000fca00078ec0ff */
[----:B------:R-:W-:Y:S02]  /*a8d0*/  IMAD.MOV R7, RZ, RZ, -R7 ;  /* 0x000000ffff077224 */ /* 0x000fe400078e0a07 */
[----:B------:R-:W1:Y:S02]  /*a8e0*/  @P4 MUFU.LG2 R4, R126 ;  /* 0x0000007e00044308 */ /* 0x000e640000000c00 */
[----:B-1----:R-:W-:Y:S01]  /*a8f0*/  @P4 FFMA R4, R5, UR5, R4 ;  /* 0x0000000505044c23 */ /* 0x002fe20008000004 */
[----:B------:R-:W-:Y:S01]  /*a900*/  FSEL R5, R126, 1, P4 ;  /* 0x3f8000007e057808 */ /* 0x000fe20002000000 */
[----:B------:R-:W-:Y:S02]  /*a910*/  IMAD.MOV.U32 R126, RZ, RZ, -0x800000 ;  /* 0xff800000ff7e7424 */ /* 0x000fe400078e00ff */
[----:B------:R-:W-:Y:S01]  /*a920*/  @P4 FMUL R127, R4, 0.69314718246459960938 ;  /* 0x3f317218047f4820 */ /* 0x000fe20000400000 */
[----:B------:R-:W-:Y:S02]  /*a930*/  @!P2 IMAD.MOV.U32 R4, RZ, RZ, 0x1 ;  /* 0x00000001ff04a424 */ /* 0x000fe400078e00ff */
[----:B------:R-:W-:Y:S01]  /*a940*/  MUFU.RCP R5, R5 ;  /* 0x0000000500057308 */ /* 0x000fe20000001000 */
[----:B------:R-:W-:Y:S01]  /*a950*/  HGMMA.64x192x16.F32 R24, gdesc[UR16].tnspB, R24 ;  /* 0x42e00000101879f0 */ /* 0x000fe20008700818 */
[----:B------:R-:W-:-:S02]  /*a960*/  ULOP3.LUT UR16, UR9, 0x4, URZ, 0xfc, !UPT ;  /* 0x0000000409107892 */ /* 0x000fc4000f8efc3f */
[----:B------:R-:W-:Y:S01]  /*a970*/  UIADD3 UR18, UR4, 0x100, URZ ;  /* 0x0000010004127890 */ /* 0x000fe2000fffe03f */
[----:B------:R-:W-:Y:S01]  /*a980*/  UMOV UR17, 0x40000040 ;  /* 0x4000004000117882 */ /* 0x000fe20000000000 */
[----:B------:R-:W-:-:S15]  /*a990*/  UMOV UR19, 0x40000040 ;  /* 0x4000004000137882 */ /* 0x000fde0000000000 */
[----:B------:R-:W-:Y:S01]  /*a9a0*/  HGMMA.64x192x16.F32 R24, gdesc[UR16].tnspB, R24 ;  /* 0x42e00000101879f0 */ /* 0x000fe20008700818 */
[----:B------:R-:W-:Y:S02]  /*a9b0*/  ULOP3.LUT UR16, UR9, 0x6, URZ, 0xfc, !UPT ;  /* 0x0000000609107892 */ /* 0x000fe4000f8efc3f */
        /* <DEDUP_REMOVED lines=23> */
[----:B------:R-:W-:Y:S01]  /*ab30*/  ULDC UR4, c[0x0][0x210] ;  /* 0x0000840000047ab9 */ /* 0x000fe20000000800 */
[----:B------:R-:W-:Y:S01]  /*ab40*/  UIMAD.WIDE.U32 UR8, UR11, UR6, URZ ;  /* 0x000000060b0872a5 */ /* 0x000fe2000f8e003f */
[C---:B------:R-:W-:Y:S01]  /*ab50*/  ISETP.GE.OR P0, PT, R11.reuse, UR4, P0 ;  /* 0x000000040b007c0c */ /* 0x040fe20008706670 */
[----:B------:R-:W-:-:S04]  /*ab60*/  VIADD R11, R11, 0x8 ;  /* 0x000000080b0b7836 */ /* 0x000fc80000000000 */
[----:B------:R-:W-:Y:S01]  /*ab70*/  IMAD.U32 R9, RZ, RZ, UR9 ;  /* 0x00000009ff097e24 */ /* 0x000fe2000f8e00ff */
[----:B------:R-:W-:Y:S01]  /*ab80*/  ISETP.GE.AND P1, PT, R11, UR4, PT ;  /* 0x000000040b007c0c */ /* 0x000fe2000bf26270 */
[----:B------:R-:W-:Y:S01]  /*ab90*/  IMAD.X R11, RZ, RZ, RZ, P3 ;  /* 0x000000ffff0b7224 */ /* 0x000fe200018e06ff */
[----:B------:R-:W-:Y:S01]  /*aba0*/  IADD3 R22, P3, R16, 0x4000, RZ ;  /* 0x0000400010167810 */ /* 0x000fe20007f7e0ff */
[----:B------:R-:W-:Y:S01]  /*abb0*/  USHF.R.S32.HI UR4, URZ, 0x1f, UR11 ;  /* 0x0000001f3f047899 */ /* 0x000fe2000801140b */
[----:B------:R-:W-:Y:S01]  /*abc0*/  ISETP.NE.OR P1, PT, R3, RZ, P1 ;  /* 0x000000ff0300720c */ /* 0x000fe20000f25670 */
[----:B------:R-:W-:Y:S01]  /*abd0*/  IMAD.U32 R8, RZ, RZ, UR8 ;  /* 0x00000008ff087e24 */ /* 0x000fe2000f8e00ff */
[----:B------:R-:W-:Y:S01]  /*abe0*/  MOV R3, R18 ;  /* 0x0000001200037202 */ /* 0x000fe20000000f00 */
[----:B------:R-:W-:Y:S01]  /*abf0*/  IMAD.X R23, RZ, RZ, RZ, P3 ;  /* 0x000000ffff177224 */ /* 0x000fe200018e06ff */
[----:B------:R-:W-:Y:S01]  /*ac00*/  FSETP.NE.AND P3, PT, R13, -R120, PT ;  /* 0x800000780d00720b */ /* 0x000fe20003f65000 */
[----:B------:R-:W-:Y:S01]  /*ac10*/  IMAD.X R13, RZ, RZ, RZ, P5 ;  /* 0x000000ffff0d7224 */ /* 0x000fe200028e06ff */
[----:B------:R-:W-:Y:S01]  /*ac20*/  PRMT R19, R7, 0x7710, RZ ;  /* 0x0000771007137816 */ /* 0x000fe200000000ff */
[----:B------:R-:W-:Y:S01]  /*ac30*/  UIMAD UR4, UR4, UR6, URZ ;  /* 0x00000006040472a4 */ /* 0x000fe2000f8e023f */
[----:B------:R-:W-:-:S02]  /*ac40*/  MOV R11, R10 ;  /* 0x0000000a000b7202 */ /* 0x000fc40000000f00 */
[----:B------:R-:W-:Y:S01]  /*ac50*/  MOV R120, R12 ;  /* 0x0000000c00787202 */ /* 0x000fe20000000f00 */
[----:B------:R-:W-:Y:S01]  /*ac60*/  IMAD.IADD R19, R122, 0x1, R19 ;  /* 0x000000017a137824 */ /* 0x000fe200078e0213 */
[----:B------:R-:W-:Y:S01]  /*ac70*/  MOV R10, R22 ;  /* 0x00000016000a7202 */ /* 0x000fe20000000f00 */
[----:B------:R-:W-:Y:S01]  /*ac80*/  UIMAD UR4, UR11, UR7, UR4 ;  /* 0x000000070b0472a4 */ /* 0x000fe2000f8e0204 */
[----:B------:R-:W-:Y:S02]  /*ac90*/  IADD3 R22, P6, R18, 0x4000, RZ ;  /* 0x0000400012167810 */ /* 0x000fe40007fde0ff */
[----:B------:R-:W-:Y:S01]  /*aca0*/  LOP3.LUT R12, R19, 0x80, RZ, 0xc0, !PT ;  /* 0x00000080130c7812 */ /* 0x000fe200078ec0ff */
[----:B------:R-:W1:Y:S01]  /*acb0*/  @P3 MUFU.LG2 R7, R130 ;  /* 0x0000008200073308 */ /* 0x000e620000000c00 */
[----:B------:R-:W-:Y:S01]  /*acc0*/  IADD3 R16, P5, R16, 0x8000, RZ ;  /* 0x0000800010107810 */ /* 0x000fe20007fbe0ff */
[----:B------:R-:W-:Y:S01]  /*acd0*/  UIADD3 UR4, UR9, UR4, URZ ;  /* 0x0000000409047290 */ /* 0x000fe2000fffe03f */
[----:B------:R-:W-:-:S02]  /*ace0*/  LEA.HI R12, R12, R19, RZ, 0x19 ;  /* 0x000000130c0c7211 */ /* 0x000fc400078fc8ff */
[----:B------:R-:W-:Y:S02]  /*acf0*/  IADD3.X R23, RZ, RZ, RZ, P6, !PT ;  /* 0x000000ffff177210 */ /* 0x000fe400037fe4ff */
[----:B------:R-:W-:Y:S01]  /*ad00*/  LOP3.LUT R12, R12, 0xfe, RZ, 0xc0, !PT ;  /* 0x000000fe0c0c7812 */ /* 0x000fe200078ec0ff */
[----:B------:R-:W-:Y:S01]  /*ad10*/  IMAD.U32 R9, RZ, RZ, UR4 ;  /* 0x00000004ff097e24 */ /* 0x000fe2000f8e00ff */
[----:B------:R-:W-:Y:S01]  /*ad20*/  IADD3.X R17, RZ, RZ, RZ, P5, !PT ;  /* 0x000000ffff117210 */ /* 0x000fe20002ffe4ff */
[----:B------:R-:W-:Y:S01]  /*ad30*/  USHF.R.S32.HI UR4, URZ, 0x1f, UR12 ;  /* 0x0000001f3f047899 */ /* 0x000fe2000801140c */
[----:B------:R-:W-:Y:S02]  /*ad40*/  IADD3 R128, P5, R18, 0x8000, RZ ;  /* 0x0000800012807810 */ /* 0x000fe40007fbe0ff */
[----:B------:R-:W-:Y:S02]  /*ad50*/  MOV R21, R22 ;  /* 0x0000001600157202 */ /* 0x000fe40000000f00 */
[----:B------:R-:W2:Y:S01]  /*ad60*/  LDC.64 R22, c[0x0][0x268] ;  /* 0x00009a00ff167b82 */ /* 0x000ea20000000a00 */
[----:B------:R-:W-:Y:S01]  /*ad70*/  IADD3 R14, P6, R14, 0x8000, RZ ;  /* 0x000080000e0e7810 */ /* 0x000fe20007fde0ff */
[----:B-1----:R-:W-:Y:S01]  /*ad80*/  @P3 FFMA R7, R6, UR5, R7 ;  /* 0x0000000506073c23 */ /* 0x002fe20008000007 */
[----:B------:R-:W-:Y:S01]  /*ad90*/  IMAD.MOV R6, RZ, RZ, -R12 ;  /* 0x000000ffff067224 */ /* 0x000fe200078e0a0c */
[----:B------:R-:W-:Y:S01]  /*ada0*/  MOV R125, R16 ;  /* 0x00000010007d7202 */ /* 0x000fe20000000f00 */
[----:B------:R-:W-:-:S02]  /*adb0*/  IMAD.X R129, RZ, RZ, RZ, P5 ;  /* 0x000000ffff817224 */ /* 0x000fc400028e06ff */
[----:B------:R-:W-:Y:S01]  /*adc0*/  @P3 FMUL R126, R7, 0.69314718246459960938 ;  /* 0x3f317218077e3820 */ /* 0x000fe20000400000 */
[----:B------:R-:W-:Y:S01]  /*add0*/  FSEL R7, R130, 1, P3 ;  /* 0x3f80000082077808 */ /* 0x000fe20001800000 */
[----:B------:R-:W-:Y:S01]  /*ade0*/  IMAD.X R15, RZ, RZ, RZ, P6 ;  /* 0x000000ffff0f7224 */ /* 0x000fe200030e06ff */
[----:B------:R-:W-:Y:S02]  /*adf0*/  PRMT R6, R6, 0x7710, RZ ;  /* 0x0000771006067816 */ /* 0x000fe400000000ff */
[----:B------:R-:W-:Y:S02]  /*ae00*/  MOV R128, R128 ;  /* 0x0000008000807202 */ /* 0x000fe40000000f00 */
[----:B------:R-:W1:Y:S01]  /*ae10*/  MUFU.RCP R7, R7 ;  /* 0x0000000700077308 */ /* 0x000e620000001000 */
[----:B------:R-:W-:Y:S02]  /*ae20*/  IADD3 R19, R19, R6, RZ ;  /* 0x0000000613137210 */ /* 0x000fe40007ffe0ff */
[----:B------:R-:W-:-:S02]  /*ae30*/  MOV R122, R14 ;  /* 0x0000000e007a7202 */ /* 0x000fc40000000f00 */
[----:B------:R-:W-:-:S05]  /*ae40*/  PRMT R129, R19, 0x8880, RZ ;  /* 0x0000888013817816 */ /* 0x000fca00000000ff */
[----:B------:R-:W-:Y:S02]  /*ae50*/  IMAD R2, R129, 0x8, R2 ;  /* 0x0000000881027824 */ /* 0x000fe400078e0202 */
[----:B--2---:R-:W-:Y:S01]  /*ae60*/  IMAD.WIDE.U32 R8, R22, UR12, R8 ;  /* 0x0000000c16087c25 */ /* 0x004fe2000f8e0008 */
[----:B------:R-:W-:Y:S03]  /*ae70*/  HGMMA.64x192x16.F32 R24, gdesc[UR16].tnspB, R24, gsb0 ;  /* 0x42e00000101879f0 */ /* 0x000fe60008000818 */
[----:B------:R-:W-:Y:S02]  /*ae80*/  WARPGROUP.DEPBAR.LE gsb0, 0x0 ;  /* 0x00008000000079c5 */ /* 0x000fe40000010000 */
[----:B------:R2:W-:Y:S01]  /*ae90*/  @!P2 SYNCS.ARRIVE.TRANS64.ART0 RZ, [UR14+0x28], R4 ;  /* 0x00002804ffffa9a7 */ /* 0x0005e2000850000e */
[-C--:B-1----:R-:W-:Y:S01]  /*aea0*/  FMUL R19, R30, R7.reuse ;  /* 0x000000071e137220 */ /* 0x082fe20000400000 */
[----:B------:R-:W-:Y:S01]  /*aeb0*/  FMUL R17, R26, R7 ;  /* 0x000000071a117220 */ /* 0x000fe20000400000 */
[-C--:B------:R-:W-:Y:S01]  /*aec0*/  FMUL R18, R28, R5.reuse ;  /* 0x000000051c127220 */ /* 0x080fe20000400000 */
[-C--:B------:R-:W-:Y:S01]  /*aed0*/  FMUL R29, R29, R5.reuse ;  /* 0x000000051d1d7220 */ /* 0x080fe20000400000 */
[-C--:B------:R-:W-:Y:S01]  /*aee0*/  FMUL R16, R24, R5.reuse ;  /* 0x0000000518107220 */ /* 0x080fe20000400000 */
[-C--:B------:R-:W-:Y:S01]  /*aef0*/  FMUL R25, R25, R5.reuse ;  /* 0x0000000519197220 */ /* 0x080fe20000400000 */
[----:B------:R-:W-:Y:S01]  /*af00*/  FMUL R12, R32, R5 ;  /* 0x00000005200c7220 */ /* 0x000fe20000400000 */
        /* <DEDUP_REMOVED lines=9> */
[----:B------:R-:W-:Y:S01]  /*afa0*/  F2FP.F16.F32.PACK_AB R16, R25, R16 ;  /* 0x000000101910723e */ /* 0x000fe200000000ff */
[----:B------:R-:W-:Y:S01]  /*afb0*/  FMUL R6, R44, R5 ;  /* 0x000000052c067220 */ /* 0x000fe20000400000 */
[----:B------:R-:W-:Y:S01]  /*afc0*/  F2FP.F16.F32.PACK_AB R17, R26, R17 ;  /* 0x000000111a11723e */ /* 0x000fe200000000ff */
[----:B------:R-:W-:Y:S01]  /*afd0*/  IMAD R26, R22, UR4, RZ ;  /* 0x00000004161a7c24 */ /* 0x000fe2000f8e02ff */
[----:B------:R-:W-:Y:S01]  /*afe0*/  F2FP.F16.F32.PACK_AB R18, R29, R18 ;  /* 0x000000121d12723e */ /* 0x000fe200000000ff */
[----:B------:R-:W-:Y:S01]  /*aff0*/  FMUL R45, R45, R5 ;  /* 0x000000052d2d7220 */ /* 0x000fe20000400000 */
[----:B------:R-:W-:Y:S01]  /*b000*/  F2FP.F16.F32.PACK_AB R19, R30, R19 ;  /* 0x000000131e13723e */ /* 0x000fe200000000ff */
[----:B------:R-:W-:Y:S01]  /*b010*/  BAR.SYNC.DEFER_BLOCKING 0x1, 0x100 ;  /* 0x0044000000007b1d */ /* 0x000fe20000010000 */
[----:B------:R-:W-:Y:S01]  /*b020*/  F2FP.F16.F32.PACK_AB R12, R33, R12 ;  /* 0x0000000c210c723e */ /* 0x000fe200000000ff */
[----:B--2---:R-:W-:Y:S01]  /*b030*/  FMUL R4, R40, R5 ;  /* 0x0000000528047220 */ /* 0x004fe20000400000 */
[----:B------:R-:W-:Y:S01]  /*b040*/  F2FP.F16.F32.PACK_AB R13, R34, R13 ;  /* 0x0000000d220d723e */ /* 0x000fe200000000ff */
[-C--:B------:R-:W-:Y:S01]  /*b050*/  FMUL R41, R41, R5.reuse ;  /* 0x0000000529297220 */ /* 0x080fe20000400000 */
[----:B------:R-:W-:Y:S01]  /*b060*/  F2FP.F16.F32.PACK_AB R14, R37, R14 ;  /* 0x0000000e250e723e */ /* 0x000fe200000000ff */
[----:B------:R-:W-:Y:S01]  /*b070*/  FMUL R52, R52, R5 ;  /* 0x0000000534347220 */ /* 0x000fe20000400000 */
[----:B------:R-:W-:Y:S01]  /*b080*/  F2FP.F16.F32.PACK_AB R15, R32, R15 ;  /* 0x0000000f200f723e */ /* 0x000fe200000000ff */
        /* <DEDUP_REMOVED lines=16> */
[----:B------:R-:W-:Y:S01]  /*b190*/  STSM.16.M88.4 [R121], R16 ;  /* 0x0000001079007844 */ /* 0x000fe20000000200 */
[-C--:B------:R-:W-:Y:S01]  /*b1a0*/  FMUL R85, R85, R5.reuse ;  /* 0x0000000555557220 */ /* 0x080fe20000400000 */
[-C--:B------:R-:W-:Y:S01]  /*b1b0*/  FMUL R80, R80, R5.reuse ;  /* 0x0000000550507220 */ /* 0x080fe20000400000 */
[-C--:B------:R-:W-:Y:S01]  /*b1c0*/  FMUL R81, R81, R5.reuse ;  /* 0x0000000551517220 */ /* 0x080fe20000400000 */
[----:B------:R1:W-:Y:S01]  /*b1d0*/  STSM.16.M88.4 [R124], R12 ;  /* 0x0000000c7c007844 */ /* 0x0003e20000000200 */
        /* <DEDUP_REMOVED lines=15> */
[----:B-1----:R-:W-:-:S02]  /*b2d0*/  VIADD R13, R2, UR10 ;  /* 0x0000000a020d7c36 */ /* 0x002fc40008000000 */
[----:B------:R-:W-:Y:S01]  /*b2e0*/  FMUL R113, R113, R5 ;  /* 0x0000000571717220 */ /* 0x000fe20000400000 */
[-C--:B------:R-:W-:Y:S01]  /*b2f0*/  FMUL R46, R46, R7.reuse ;  /* 0x000000072e2e7220 */ /* 0x080fe20000400000 */
[-C--:B------:R-:W-:Y:S01]  /*b300*/  FMUL R47, R47, R7.reuse ;  /* 0x000000072f2f7220 */ /* 0x080fe20000400000 */
[-C--:B------:R-:W-:Y:S01]  /*b310*/  FMUL R5, R42, R7.reuse ;  /* 0x000000072a057220 */ /* 0x080fe20000400000 */
[-C--:B------:R-:W-:Y:S01]  /*b320*/  FMUL R36, R43, R7.reuse ;  /* 0x000000072b247220 */ /* 0x080fe20000400000 */
[----:B------:R-:W-:Y:S01]  /*b330*/  IMAD R23, R23, UR12, R26 ;  /* 0x0000000c17177c24 */ /* 0x000fe2000f8e021a */
[----:B------:R-:W-:Y:S01]  /*b340*/  SHF.R.S32.HI R15, RZ, 0x1f, R13 ;  /* 0x0000001fff0f7819 */ /* 0x000fe2000001140d */
[-C--:B------:R-:W-:Y:S01]  /*b350*/  FMUL R54, R54, R7.reuse ;  /* 0x0000000736367220 */ /* 0x080fe20000400000 */
[----:B------:R-:W-:Y:S01]  /*b360*/  IADD3 R13, P2, R13, R8, RZ ;  /* 0x000000080d0d7210 */ /* 0x000fe20007f5e0ff */
        /* <DEDUP_REMOVED lines=35> */
[----:B------:R-:W-:Y:S01]  /*b5a0*/  F2FP.F16.F32.PACK_AB R4, R41, R4 ;  /* 0x000000042904723e */ /* 0x000fe200000000ff */
[----:B------:R-:W-:Y:S01]  /*b5b0*/  ULDC.64 UR4, c[0x0][0x240] ;  /* 0x0000900000047ab9 */ /* 0x000fe20000000a00 */
[----:B------:R-:W-:-:S02]  /*b5c0*/  F2FP.F16.F32.PACK_AB R5, R36, R5 ;  /* 0x000000052405723e */ /* 0x000fc400000000ff */
[----:B------:R-:W-:Y:S02]  /*b5d0*/  F2FP.F16.F32.PACK_AB R6, R45, R6 ;  /* 0x000000062d06723e */ /* 0x000fe400000000ff */
[----:B------:R-:W-:Y:S02]  /*b5e0*/  F2FP.F16.F32.PACK_AB R7, R47, R46 ;  /* 0x0000002e2f07723e */ /* 0x000fe400000000ff */
[----:B------:R-:W-:Y:S02]  /*b5f0*/  IADD3.X R2, R15, R9, R23, P2, !PT ;  /* 0x000000090f027210 */ /* 0x000fe400017fe417 */
[----:B------:R-:W-:Y:S01]  /*b600*/  LEA R8, P2, R13, UR4, 0x2 ;  /* 0x000000040d087c11 */ /* 0x000fe2000f8410ff */
[----:B------:R1:W-:Y:S01]  /*b610*/  STSM.16.M88.4 [R123], R4 ;  /* 0x000000047b007844 */ /* 0x0003e20000000200 */
[----:B------:R-:W-:Y:S02]  /*b620*/  F2FP.F16.F32.PACK_AB R28, R57, R28 ;  /* 0x0000001c391c723e */ /* 0x000fe400000000ff */
[----:B------:R-:W-:Y:S01]  /*b630*/  LEA.HI.X R9, R13, UR5, R2, 0x2, P2 ;  /* 0x000000050d097c11 */ /* 0x000fe200090f1402 */
[----:B------:R-:W-:Y:S01]  /*b640*/  ULDC.64 UR4, c[0x0][0x208] ;  /* 0x0000820000047ab9 */ /* 0x000fe20000000a00 */
[----:B------:R-:W-:Y:S01]  /*b650*/  SHFL.IDX PT, R2, R8, RZ, 0x1c1f ;  /* 0x001c1fff08027589 */ /* 0x000fe200000e0000 */
[----:B------:R-:W-:-:S02]  /*b660*/  F2FP.F16.F32.PACK_AB R29, R59, R58 ;  /* 0x0000003a3b1d723e */ /* 0x000fc400000000ff */
[----:B------:R-:W-:Y:S02]  /*b670*/  F2FP.F16.F32.PACK_AB R30, R61, R60 ;  /* 0x0000003c3d1e723e */ /* 0x000fe400000000ff */
[----:B------:R-:W-:Y:S02]  /*b680*/  F2FP.F16.F32.PACK_AB R31, R38, R31 ;  /* 0x0000001f261f723e */ /* 0x000fe400000000ff */
[----:B------:R-:W-:Y:S02]  /*b690*/  F2FP.F16.F32.PACK_AB R72, R73, R72 ;  /* 0x000000484948723e */ /* 0x000fe400000000ff */
[----:B------:R-:W-:Y:S02]  /*b6a0*/  F2FP.F16.F32.PACK_AB R24, R65, R24 ;  /* 0x000000184118723e */ /* 0x000fe400000000ff */
[----:B-1----:R-:W-:Y:S02]  /*b6b0*/  F2FP.F16.F32.PACK_AB R4, R49, R48 ;  /* 0x000000303104723e */ /* 0x002fe400000000ff */
[----:B------:R-:W-:-:S02]  /*b6c0*/  F2FP.F16.F32.PACK_AB R5, R51, R50 ;  /* 0x000000323305723e */ /* 0x000fc400000000ff */
[----:B------:R-:W-:Y:S02]  /*b6d0*/  F2FP.F16.F32.PACK_AB R6, R53, R52 ;  /* 0x000000343506723e */ /* 0x000fe400000000ff */
[----:B------:R-:W-:Y:S02]  /*b6e0*/  F2FP.F16.F32.PACK_AB R7, R55, R54 ;  /* 0x000000363707723e */ /* 0x000fe400000000ff */
[----:B------:R-:W-:Y:S02]  /*b6f0*/  F2FP.F16.F32.PACK_AB R25, R67, R66 ;  /* 0x000000424319723e */ /* 0x000fe400000000ff */
[----:B------:R-:W-:Y:S01]  /*b700*/  F2FP.F16.F32.PACK_AB R26, R69, R68 ;  /* 0x00000044451a723e */ /* 0x000fe200000000ff */
[----:B------:R-:W-:Y:S01]  /*b710*/  STSM.16.M88.4 [R3], R4 ;  /* 0x0000000403007844 */ /* 0x000fe20000000200 */
[----:B------:R-:W-:Y:S02]  /*b720*/  F2FP.F16.F32.PACK_AB R27, R40, R27 ;  /* 0x0000001b281b723e */ /* 0x000fe400000000ff */
[----:B------:R-:W-:Y:S01]  /*b730*/  F2FP.F16.F32.PACK_AB R80, R81, R80 ;  /* 0x000000505150723e */ /* 0x000fe200000000ff */
[----:B------:R-:W1:Y:S01]  /*b740*/  SHFL.IDX PT, R3, R9, RZ, 0x1c1f ;  /* 0x001c1fff09037589 */ /* 0x000e6200000e0000 */
[----:B------:R-:W-:-:S02]  /*b750*/  F2FP.F16.F32.PACK_AB R73, R75, R74 ;  /* 0x0000004a4b49723e */ /* 0x000fc400000000ff */
[----:B------:R-:W-:Y:S01]  /*b760*/  F2FP.F16.F32.PACK_AB R88, R89, R88 ;  /* 0x000000585958723e */ /* 0x000fe200000000ff */
[----:B------:R-:W-:Y:S01]  /*b770*/  SHFL.IDX PT, R4, R8, 0x1, 0x1c1f ;  /* 0x003c1f0008047f89 */ /* 0x000fe200000e0000 */
[----:B------:R-:W-:Y:S02]  /*b780*/  F2FP.F16.F32.PACK_AB R81, R83, R82 ;  /* 0x000000525351723e */ /* 0x000fe400000000ff */
[----:B------:R-:W-:Y:S01]  /*b790*/  F2FP.F16.F32.PACK_AB R74, R77, R76 ;  /* 0x0000004c4d4a723e */ /* 0x000fe200000000ff */
[----:B------:R-:W2:Y:S01]  /*b7a0*/  SHFL.IDX PT, R5, R9, 0x1, 0x1c1f ;  /* 0x003c1f0009057f89 */ /* 0x000ea200000e0000 */
[----:B------:R-:W-:Y:S02]  /*b7b0*/  F2FP.F16.F32.PACK_AB R75, R79, R78 ;  /* 0x0000004e4f4b723e */ /* 0x000fe400000000ff */
[----:B------:R-:W-:Y:S01]  /*b7c0*/  F2FP.F16.F32.PACK_AB R96, R97, R96 ;  /* 0x000000606160723e */ /* 0x000fe200000000ff */
[----:B------:R3:W-:Y:S01]  /*b7d0*/  STSM.16.M88.4 [R11], R28 ;  /* 0x0000001c0b007844 */ /* 0x0007e20000000200 */
[----:B------:R-:W-:-:S02]  /*b7e0*/  F2FP.F16.F32.PACK_AB R89, R91, R90 ;  /* 0x0000005a5b59723e */ /* 0x000fc400000000ff */
[----:B------:R-:W-:Y:S01]  /*b7f0*/  F2FP.F16.F32.PACK_AB R82, R85, R84 ;  /* 0x000000545552723e */ /* 0x000fe200000000ff */
[----:B------:R3:W-:Y:S01]  /*b800*/  STSM.16.M88.4 [R20], R24 ;  /* 0x0000001814007844 */ /* 0x0007e20000000200 */
[----:B------:R-:W-:Y:S02]  /*b810*/  F2FP.F16.F32.PACK_AB R83, R87, R86 ;  /* 0x000000565753723e */ /* 0x000fe400000000ff */
[----:B------:R-:W-:Y:S01]  /*b820*/  F2FP.F16.F32.PACK_AB R97, R99, R98 ;  /* 0x000000626361723e */ /* 0x000fe200000000ff */
[----:B------:R3:W-:Y:S01]  /*b830*/  STSM.16.M88.4 [R10], R72 ;  /* 0x000000480a007844 */ /* 0x0007e20000000200 */
        /* <DEDUP_REMOVED lines=11> */
[----:B-1----:R3:W-:Y:S01]  /*b8f0*/  @!P0 STG.E desc[UR4][R2.64], R127 ;  /* 0x0000007f02008986 */ /* 0x0027e2000c101904 */
[----:B------:R-:W-:-:S02]  /*b900*/  F2FP.F16.F32.PACK_AB R15, R111, R110 ;  /* 0x0000006e6f0f723e */ /* 0x000fc400000000ff */
[----:B------:R-:W-:Y:S01]  /*b910*/  F2FP.F16.F32.PACK_AB R113, R115, R114 ;  /* 0x000000727371723e */ /* 0x000fe200000000ff */
[----:B--2---:R3:W-:Y:S01]  /*b920*/  @!P1 STG.E desc[UR4][R4.64], R126 ;  /* 0x0000007e04009986 */ /* 0x0047e2000c101904 */
[----:B------:R-:W-:Y:S02]  /*b930*/  F2FP.F16.F32.PACK_AB R114, R117, R116 ;  /* 0x000000747572723e */ /* 0x000fe400000000ff */
[----:B------:R-:W-:Y:S01]  /*b940*/  F2FP.F16.F32.PACK_AB R115, R119, R118 ;  /* 0x000000767773723e */ /* 0x000fe200000000ff */
[----:B------:R3:W-:Y:S04]  /*b950*/  STSM.16.M88.4 [R125], R12 ;  /* 0x0000000c7d007844 */ /* 0x0007e80000000200 */
[----:B------:R3:W-:Y:S01]  /*b960*/  STSM.16.M88.4 [R128], R112 ;  /* 0x0000007080007844 */ /* 0x0007e20000000200 */
[----:B------:R1:W-:Y:S06]  /*b970*/  MEMBAR.ALL.CTA ;  /* 0x0000000000007992 */ /* 0x0003ec0000008000 */
[----:B-1----:R-:W1:Y:S02]  /*b980*/  FENCE.VIEW.ASYNC.S ;  /* 0x00000000000073c6 */ /* 0x002e640000000000 */
[----:B-1----:R-:W-:Y:S06]  /*b990*/  BAR.ARV 0x1, 0x120 ;  /* 0x0044800000007b1d */ /* 0x002fec0000002000 */
[----:B------:R-:W-:-:S13]  /*b9a0*/  ISETP.NE.AND P0, PT, R0, 0x4, PT ;  /* 0x000000040000780c */ /* 0x000fda0003f05270 */
[----:B---3--:R-:W-:Y:S05]  /*b9b0*/  @P0 EXIT ;  /* 0x000000000000094d */ /* 0x008fea0003800000 */
[----:B------:R-:W-:Y:S01]  /*b9c0*/  BAR.SYNC.DEFER_BLOCKING 0x1, 0x120 ;  /* 0x0044800000007b1d */ /* 0x000fe20000010000 */
[----:B------:R-:W-:Y:S02]  /*b9d0*/  UIADD3 UR8, UR14, 0xc400, URZ ;  /* 0x0000c4000e087890 */ /* 0x000fe4000fffe03f */
[----:B------:R-:W-:Y:S02]  /*b9e0*/  UIADD3 UR5, UR14, 0x10400, URZ ;  /* 0x000104000e057890 */ /* 0x000fe4000fffe03f */
[----:B------:R-:W-:Y:S01]  /*b9f0*/  UIADD3 UR14, UR14, 0x14400, URZ ;  /* 0x000144000e0e7890 */ /* 0x000fe2000fffe03f */
[----:B------:R-:W-:Y:S01]  /*ba00*/  ULDC.64 UR6, c[0x0][0x198] ;  /* 0x0000660000067ab9 */ /* 0x000fe20000000a00 */
[----:B------:R-:W-:Y:S01]  /*ba10*/  UMOV UR9, URZ ;  /* 0x0000003f00097c82 */ /* 0x000fe20008000000 */
[----:B------:R-:W-:Y:S01]  /*ba20*/  UIADD3 UR6, UP0, UR6, 0x1f0, URZ ;  /* 0x000001f006067890 */ /* 0x000fe2000ff1e03f */
[----:B------:R-:W-:-:S03]  /*ba30*/  UMOV UR4, 0x40 ;  /* 0x0000004000047882 */ /* 0x000fc60000000000 */
[----:B------:R-:W-:-:S09]  /*ba40*/  UIADD3.X UR7, URZ, UR7, URZ, UP0, !UPT ;  /* 0x000000073f077290 */ /* 0x000fd200087fe43f */
[----:B------:R1:W-:Y:S02]  /*ba50*/  UTMASTG.4D [UR8], [UR6], desc[URZ] ;  /* 0x00003f08060073b5 */ /* 0x0003e40008019000 */
[----:B-1----:R-:W-:Y:S01]  /*ba60*/  UMOV UR8, UR5 ;  /* 0x0000000500087c82 */ /* 0x002fe20008000000 */
[----:B------:R-:W-:Y:S01]  /*ba70*/  UMOV UR9, UR4 ;  /* 0x0000000400097c82 */ /* 0x000fe20008000000 */
[----:B------:R-:W-:Y:S01]  /*ba80*/  UMOV UR4, 0x80 ;  /* 0x0000008000047882 */ /* 0x000fe20000000000 */
[----:B------:R1:W-:Y:S02]  /*ba90*/  UTMASTG.4D [UR8], [UR6], desc[URZ] ;  /* 0x00003f08060073b5 */ /* 0x0003e40008019000 */
[----:B-1----:R-:W-:Y:S01]  /*baa0*/  UMOV UR8, UR14 ;  /* 0x0000000e00087c82 */ /* 0x002fe20008000000 */
[----:B------:R-:W-:Y:S02]  /*bab0*/  UMOV UR9, UR4 ;  /* 0x0000000400097c82 */ /* 0x000fe40008000000 */
[----:B------:R1:W-:Y:S01]  /*bac0*/  UTMASTG.4D [UR8], [UR6], desc[URZ] ;  /* 0x00003f08060073b5 */ /* 0x0003e20008019000 */
[----:B------:R0:W-:Y:S01]  /*bad0*/  UTMACMDFLUSH ;  /* 0x00000000000079b7 */ /* 0x0001e20000000000 */
[----:B------:R-:W-:-:S04]  /*bae0*/  DEPBAR.LE SB0, 0x0 ;  /* 0x000080000000791a */ /* 0x000fc80000000000 */
[----:B-1----:R-:W-:Y:S05]  /*baf0*/  EXIT ;  /* 0x000000000000794d */ /* 0x002fea0003800000 */
.L_x_3:
[----:B-1----:R-:W-:Y:S01]  /*bb00*/  IMAD.U32 R5, RZ, RZ, UR41 ;  /* 0x00000029ff057e24 */ /* 0x002fe2000f8e00ff */
[----:B------:R-:W-:Y:S01]  /*bb10*/  MOV R2, 0x80000000 ;  /* 0x8000000000027802 */ /* 0x000fe20000000f00 */
[----:B------:R-:W-:-:S04]  /*bb20*/  IMAD.MOV.U32 R3, RZ, RZ, -0x80000000 ;  /* 0x80000000ff037424 */ /* 0x000fc800078e00ff */
[----:B------:R1:W2:Y:S03]  /*bb30*/  SYNCS.PHASECHK.TRANS64.TRYWAIT P0, [R5+URZ+0x18], R3 ;  /* 0x00001803050075a7 */ /* 0x0002a6000800017f */
[----:B--2---:R-:W-:Y:S05]  /*bb40*/  @!P0 NANOSLEEP.SYNCS 0x989680 ;  /* 0x009896800000895d */ /* 0x004fea0003900000 */
[----:B------:R-:W2:Y:S02]  /*bb50*/  @!P0 SYNCS.PHASECHK.TRANS64 P0, [R5+URZ+0x18], R3 ;  /* 0x00001803050085a7 */ /* 0x000ea4000800007f */
[----:B--2---:R-:W-:Y:S05]  /*bb60*/  @!P0 BRA `(.L_x_3) ;  /* 0xfffffffc00e48947 */ /* 0x004fea000383ffff */
[----:B------:R-:W-:Y:S05]  /*bb70*/  BRA `(.L_x_28) ;  /* 0xffffff4c00687947 */ /* 0x000fea000383ffff */
.L_x_4:
[----:B-1----:R-:W-:Y:S02]  /*bb80*/  IMAD.U32 R5, RZ, RZ, UR41 ;  /* 0x00000029ff057e24 */ /* 0x002fe4000f8e00ff */
[----:B------:R-:W-:Y:S02]  /*bb90*/  IMAD.MOV.U32 R2, RZ, RZ, -0x80000000 ;  /* 0x80000000ff027424 */ /* 0x000fe400078e00ff */
[----:B------:R-:W-:-:S04]  /*bba0*/  IMAD.MOV.U32 R3, RZ, RZ, -0x80000000 ;  /* 0x80000000ff037424 */ /* 0x000fc800078e00ff */
[----:B------:R1:W2:Y:S03]  /*bbb0*/  SYNCS.PHASECHK.TRANS64.TRYWAIT P0, [R5+URZ+0x8], R3 ;  /* 0x00000803050075a7 */ /* 0x0002a6000800017f */
[----:B--2---:R-:W-:Y:S05]  /*bbc0*/  @!P0 NANOSLEEP.SYNCS 0x989680 ;  /* 0x009896800000895d */ /* 0x004fea0003900000 */
[----:B------:R-:W2:Y:S02]  /*bbd0*/  @!P0 SYNCS.PHASECHK.TRANS64 P0, [R5+URZ+0x8], R3 ;  /* 0x00000803050085a7 */ /* 0x000ea4000800007f */
[----:B--2---:R-:W-:Y:S05]  /*bbe0*/  @!P0 BRA `(.L_x_4) ;  /* 0xfffffffc00e48947 */ /* 0x004fea000383ffff */
[----:B------:R-:W-:Y:S05]  /*bbf0*/  BRA `(.L_x_29) ;  /* 0xffffff4c00e07947 */ /* 0x000fea000383ffff */
.L_x_6:
[----:B------:R-:W-:-:S05]  /*bc00*/  SHF.L.U32 R2, R0, 0x1f, RZ ;  /* 0x0000001f00027819 */ /* 0x000fca00000006ff */
[----:B------:R-:W-:-:S07]  /*bc10*/  IMAD.MOV.U32 R3, RZ, RZ, R2 ;  /* 0x000000ffff037224 */ /* 0x000fce00078e0002 */
.L_x_30:
[----:B-1----:R-:W-:-:S04]  /*bc20*/  IMAD.U32 R7, RZ, RZ, UR41 ;  /* 0x00000029ff077e24 */ /* 0x002fc8000f8e00ff */
[----:B------:R1:W2:Y:S03]  /*bc30*/  SYNCS.PHASECHK.TRANS64.TRYWAIT P0, [R7+URZ+0x18], R3 ;  /* 0x00001803070075a7 */ /* 0x0002a6000800017f */
[----:B--2---:R-:W-:Y:S05]  /*bc40*/  @!P0 NANOSLEEP.SYNCS 0x989680 ;  /* 0x009896800000895d */ /* 0x004fea0003900000 */
[----:B------:R-:W2:Y:S02]  /*bc50*/  @!P0 SYNCS.PHASECHK.TRANS64 P0, [R7+URZ+0x18], R3 ;  /* 0x00001803070085a7 */ /* 0x000ea4000800007f */
[----:B--2---:R-:W-:Y:S05]  /*bc60*/  @!P0 BRA `(.L_x_30) ;  /* 0xfffffffc00ec8947 */ /* 0x004fea000383ffff */
[----:B------:R-:W-:Y:S05]  /*bc70*/  BRA `(.L_x_31) ;  /* 0xffffff5000647947 */ /* 0x000fea000383ffff */
.L_x_7:
[----:B-1----:R-:W-:-:S07]  /*bc80*/  IMAD.MOV.U32 R3, RZ, RZ, R2 ;  /* 0x000000ffff037224 */ /* 0x002fce00078e0002 */
.L_x_32:
[----:B-1----:R-:W-:-:S04]  /*bc90*/  IMAD.U32 R5, RZ, RZ, UR41 ;  /* 0x00000029ff057e24 */ /* 0x002fc8000f8e00ff */
[----:B------:R1:W2:Y:S03]  /*bca0*/  SYNCS.PHASECHK.TRANS64.TRYWAIT P0, [R5+URZ+0x28], R3 ;  /* 0x00002803050075a7 */ /* 0x0002a6000800017f */
[----:B--2---:R-:W-:Y:S05]  /*bcb0*/  @!P0 NANOSLEEP.SYNCS 0x989680 ;  /* 0x009896800000895d */ /* 0x004fea0003900000 */
[----:B------:R-:W2:Y:S02]  /*bcc0*/  @!P0 SYNCS.PHASECHK.TRANS64 P0, [R5+URZ+0x28], R3 ;  /* 0x00002803050085a7 */ /* 0x000ea4000800007f */
[----:B--2---:R-:W-:Y:S05]  /*bcd0*/  @!P0 BRA `(.L_x_32) ;  /* 0xfffffffc00ec8947 */ /* 0x004fea000383ffff */
[----:B------:R-:W-:Y:S05]  /*bce0*/  BRA `(.L_x_33) ;  /* 0xffffff5000c47947 */ /* 0x000fea000383ffff */
.L_x_9:
[----:B-1----:R-:W-:-:S07]  /*bcf0*/  MOV R3, R2 ;  /* 0x0000000200037202 */ /* 0x002fce0000000f00 */
.L_x_34:
[----:B-1----:R-:W-:-:S04]  /*bd00*/  IMAD.U32 R5, RZ, RZ, UR41 ;  /* 0x00000029ff057e24 */ /* 0x002fc8000f8e00ff */
[----:B------:R1:W2:Y:S03]  /*bd10*/  SYNCS.PHASECHK.TRANS64.TRYWAIT P0, [R5+URZ+0x28], R3 ;  /* 0x00002803050075a7 */ /* 0x0002a6000800017f */
[----:B--2---:R-:W-:Y:S05]  /*bd20*/  @!P0 NANOSLEEP.SYNCS 0x989680 ;  /* 0x009896800000895d */ /* 0x004fea0003900000 */
[----:B------:R-:W2:Y:S02]  /*bd30*/  @!P0 SYNCS.PHASECHK.TRANS64 P0, [R5+URZ+0x28], R3 ;  /* 0x00002803050085a7 */ /* 0x000ea4000800007f */
[----:B--2---:R-:W-:Y:S05]  /*bd40*/  @!P0 BRA `(.L_x_34) ;  /* 0xfffffffc00ec8947 */ /* 0x004fea000383ffff */
[----:B------:R-:W-:Y:S05]  /*bd50*/  BRA `(.L_x_35) ;  /* 0xffffff5400507947 */ /* 0x000fea000383ffff */
.L_x_10:
[----:B------:R-:W-:-:S07]  /*bd60*/  IMAD.MOV.U32 R3, RZ, RZ, R2 ;  /* 0x000000ffff037224 */ /* 0x000fce00078e0002 */
.L_x_36:
[----:B-1----:R1:W2:Y:S02]  /*bd70*/  SYNCS.PHASECHK.TRANS64.TRYWAIT P0, [R5+URZ+0x28], R3 ;  /* 0x00002803050075a7 */ /* 0x0022a4000800017f */
[----:B--2---:R-:W-:Y:S05]  /*bd80*/  @!P0 NANOSLEEP.SYNCS 0x989680 ;  /* 0x009896800000895d */ /* 0x004fea0003900000 */
[----:B------:R-:W2:Y:S02]  /*bd90*/  @!P0 SYNCS.PHASECHK.TRANS64 P0, [R5+URZ+0x28], R3 ;  /* 0x00002803050085a7 */ /* 0x000ea4000800007f */
[----:B--2---:R-:W-:Y:S05]  /*bda0*/  @!P0 BRA `(.L_x_36) ;  /* 0xfffffffc00f08947 */ /* 0x004fea000383ffff */
[----:B------:R-:W-:Y:S05]  /*bdb0*/  BRA `(.L_x_37) ;  /* 0xffffff5400b87947 */ /* 0x000fea000383ffff */
.L_x_11:
[----:B-1----:R-:W-:-:S04]  /*bdc0*/  IMAD.U32 R5, RZ, RZ, UR14 ;  /* 0x0000000eff057e24 */ /* 0x002fc8000f8e00ff */
[----:B------:R1:W2:Y:S03]  /*bdd0*/  SYNCS.PHASECHK.TRANS64.TRYWAIT P0, [R5+URZ], RZ ;  /* 0x000000ff050075a7 */ /* 0x0002a6000800017f */
[----:B--2---:R-:W-:Y:S05]  /*bde0*/  @!P0 NANOSLEEP.SYNCS 0x989680 ;  /* 0x009896800000895d */ /* 0x004fea0003900000 */
[----:B------:R-:W2:Y:S02]  /*bdf0*/  @!P0 SYNCS.PHASECHK.TRANS64 P0, [R5+URZ], RZ ;  /* 0x000000ff050085a7 */ /* 0x000ea4000800007f */
[----:B--2---:R-:W-:Y:S05]  /*be00*/  @!P0 BRA `(.L_x_11) ;  /* 0xfffffffc00ec8947 */ /* 0x004fea000383ffff */
[----:B------:R-:W-:Y:S05]  /*be10*/  BRA `(.L_x_38) ;  /* 0xffffff64001c7947 */ /* 0x000fea000383ffff */
.L_x_13:
[----:B-1----:R-:W-:-:S04]  /*be20*/  IMAD.U32 R5, RZ, RZ, UR14 ;  /* 0x0000000eff057e24 */ /* 0x002fc8000f8e00ff */
[----:B------:R1:W2:Y:S03]  /*be30*/  SYNCS.PHASECHK.TRANS64.TRYWAIT P0, [R5+URZ+0x10], RZ ;  /* 0x000010ff050075a7 */ /* 0x0002a6000800017f */
[----:B--2---:R-:W-:Y:S05]  /*be40*/  @!P0 NANOSLEEP.SYNCS 0x989680 ;  /* 0x009896800000895d */ /* 0x004fea0003900000 */
[----:B------:R-:W2:Y:S02]  /*be50*/  @!P0 SYNCS.PHASECHK.TRANS64 P0, [R5+URZ+0x10], RZ ;  /* 0x000010ff050085a7 */ /* 0x000ea4000800007f */
[----:B--2---:R-:W-:Y:S05]  /*be60*/  @!P0 BRA `(.L_x_13) ;  /* 0xfffffffc00ec8947 */ /* 0x004fea000383ffff */
[----:B------:R-:W-:Y:S05]  /*be70*/  BRA `(.L_x_12) ;  /* 0xffffff6400247947 */ /* 0x000fea000383ffff */
.L_x_16:
[----:B------:R-:W-:-:S07]  /*be80*/  MOV R19, R18 ;  /* 0x0000001200137202 */ /* 0x000fce0000000f00 */
.L_x_39:
[----:B-1----:R-:W-:-:S04]  /*be90*/  IMAD.U32 R5, RZ, RZ, UR14 ;  /* 0x0000000eff057e24 */ /* 0x002fc8000f8e00ff */
[----:B------:R1:W2:Y:S03]  /*bea0*/  SYNCS.PHASECHK.TRANS64.TRYWAIT P0, [R5+URZ+0x10], R19 ;  /* 0x00001013050075a7 */ /* 0x0002a6000800017f */
[----:B--2---:R-:W-:Y:S05]  /*beb0*/  @!P0 NANOSLEEP.SYNCS 0x989680 ;  /* 0x009896800000895d */ /* 0x004fea0003900000 */
[----:B------:R-:W2:Y:S02]  /*bec0*/  @!P0 SYNCS.PHASECHK.TRANS64 P0, [R5+URZ+0x10], R19 ;  /* 0x00001013050085a7 */ /* 0x000ea4000800007f */
[----:B--2---:R-:W-:Y:S05]  /*bed0*/  @!P0 BRA `(.L_x_39) ;  /* 0xfffffffc00ec8947 */ /* 0x004fea000383ffff */
[----:B------:R-:W-:Y:S05]  /*bee0*/  BRA `(.L_x_15) ;  /* 0xffffff8400ec7947 */ /* 0x000fea000383ffff */
.L_x_18:
[----:B-1----:R-:W-:-:S07]  /*bef0*/  IMAD.MOV.U32 R19, RZ, RZ, R18 ;  /* 0x000000ffff137224 */ /* 0x002fce00078e0012 */
.L_x_40:
[----:B-1----:R-:W-:-:S04]  /*bf00*/  IMAD.U32 R5, RZ, RZ, UR14 ;  /* 0x0000000eff057e24 */ /* 0x002fc8000f8e00ff */
[----:B------:R1:W2:Y:S03]  /*bf10*/  SYNCS.PHASECHK.TRANS64.TRYWAIT P0, [R5+URZ+0x20], R19 ;  /* 0x00002013050075a7 */ /* 0x0002a6000800017f */
[----:B--2---:R-:W-:Y:S05]  /*bf20*/  @!P0 NANOSLEEP.SYNCS 0x989680 ;  /* 0x009896800000895d */ /* 0x004fea0003900000 */
[----:B------:R-:W2:Y:S02]  /*bf30*/  @!P0 SYNCS.PHASECHK.TRANS64 P0, [R5+URZ+0x20], R19 ;  /* 0x00002013050085a7 */ /* 0x000ea4000800007f */
[----:B--2---:R-:W-:Y:S05]  /*bf40*/  @!P0 BRA `(.L_x_40) ;  /* 0xfffffffc00ec8947 */ /* 0x004fea000383ffff */
[----:B------:R-:W-:Y:S05]  /*bf50*/  BRA `(.L_x_17) ;  /* 0xffffff90005c7947 */ /* 0x000fea000383ffff */
.L_x_22:
[----:B------:R-:W-:-:S07]  /*bf60*/  IMAD.MOV.U32 R19, RZ, RZ, R18 ;  /* 0x000000ffff137224 */ /* 0x000fce00078e0012 */
.L_x_41:
[----:B-1----:R1:W2:Y:S02]  /*bf70*/  SYNCS.PHASECHK.TRANS64.TRYWAIT P0, [R5+URZ+0x10], R19 ;  /* 0x00001013050075a7 */ /* 0x0022a4000800017f */
[----:B--2---:R-:W-:Y:S05]  /*bf80*/  @!P0 NANOSLEEP.SYNCS 0x989680 ;  /* 0x009896800000895d */ /* 0x004fea0003900000 */
[----:B------:R-:W2:Y:S02]  /*bf90*/  @!P0 SYNCS.PHASECHK.TRANS64 P0, [R5+URZ+0x10], R19 ;  /* 0x00001013050085a7 */ /* 0x000ea4000800007f */
[----:B--2---:R-:W-:Y:S05]  /*bfa0*/  @!P0 BRA `(.L_x_41) ;  /* 0xfffffffc00f08947 */ /* 0x004fea000383ffff */
[----:B------:R-:W-:Y:S05]  /*bfb0*/  BRA `(.L_x_21) ;  /* 0xffffffb000f47947 */ /* 0x000fea000383ffff */
.L_x_24:
[----:B-1----:R-:W-:-:S07]  /*bfc0*/  MOV R19, R18 ;  /* 0x0000001200137202 */ /* 0x002fce0000000f00 */
.L_x_42:
[----:B-1----:R-:W-:-:S04]  /*bfd0*/  IMAD.U32 R5, RZ, RZ, UR14 ;  /* 0x0000000eff057e24 */ /* 0x002fc8000f8e00ff */
[----:B------:R1:W2:Y:S03]  /*bfe0*/  SYNCS.PHASECHK.TRANS64.TRYWAIT P0, [R5+URZ+0x20], R19 ;  /* 0x00002013050075a7 */ /* 0x0002a6000800017f */
[----:B--2---:R-:W-:Y:S05]  /*bff0*/  @!P0 NANOSLEEP.SYNCS 0x989680 ;  /* 0x009896800000895d */ /* 0x004fea0003900000 */
[----:B------:R-:W2:Y:S02]  /*c000*/  @!P0 SYNCS.PHASECHK.TRANS64 P0, [R5+URZ+0x20], R19 ;  /* 0x00002013050085a7 */ /* 0x000ea4000800007f */
[----:B--2---:R-:W-:Y:S05]  /*c010*/  @!P0 BRA `(.L_x_42) ;  /* 0xfffffffc00ec8947 */ /* 0x004fea000383ffff */
[----:B------:R-:W-:Y:S05]  /*c020*/  BRA `(.L_x_23) ;  /* 0xffffffbc00607947 */ /* 0x000fea000383ffff */
.L_x_27:
[----:B------:R-:W-:-:S07]  /*c030*/  IMAD.MOV.U32 R11, RZ, RZ, R10 ;  /* 0x000000ffff0b7224 */ /* 0x000fce00078e000a */
.L_x_43:
[----:B-1----:R-:W-:-:S04]  /*c040*/  IMAD.U32 R13, RZ, RZ, UR14 ;  /* 0x0000000eff0d7e24 */ /* 0x002fc8000f8e00ff */
[----:B------:R1:W2:Y:S03]  /*c050*/  SYNCS.PHASECHK.TRANS64.TRYWAIT P0, [R13+URZ+0x20], R11 ;  /* 0x0000200b0d0075a7 */ /* 0x0002a6000800017f */
[----:B--2---:R-:W-:Y:S05]  /*c060*/  @!P0 NANOSLEEP.SYNCS 0x989680 ;  /* 0x009896800000895d */ /* 0x004fea0003900000 */
[----:B------:R-:W2:Y:S02]  /*c070*/  @!P0 SYNCS.PHASECHK.TRANS64 P0, [R13+URZ+0x20], R11 ;  /* 0x0000200b0d0085a7 */ /* 0x000ea4000800007f */
[----:B--2---:R-:W-:Y:S05]  /*c080*/  @!P0 BRA `(.L_x_43) ;  /* 0xfffffffc00ec8947 */ /* 0x004fea000383ffff */
[----:B------:R-:W-:Y:S05]  /*c090*/  BRA `(.L_x_26) ;  /* 0xffffffe4003c7947 */ /* 0x000fea000383ffff */
.L_x_44:
[----:B------:R-:W-:-:S00]  /*c0a0*/  BRA `(.L_x_44) ;  /* 0xfffffffc00fc7947 */ /* 0x000fc0000383ffff */
[----:B------:R-:W-:-:S00]  /*c0b0*/  NOP ;  /* 0x0000000000007918 */ /* 0x000fc00000000000 */
        /* <DEDUP_REMOVED lines=12> */
.L_x_45:


//--------------------- .nv.shared.kernel_cutlass_kernel_flash_attncuteflash_fwd_sm90FlashAttentionForwardSm90_object_at__tensor0000o11921211101213_tensor0000o19211101213_tensor0000o19211101213_tensor0000o11921211101213_te_0 --------------------------
	.section	.nv.shared.kernel_cutlass_kernel_flash_attncuteflash_fwd_sm90FlashAttentionForwardSm90_object_at__tensor0000o11921211101213_tensor0000o19211101213_tensor0000o19211101213_tensor0000o11921211101213_te_0,"aw",@nobits
	.sectionflags	@""
	.align	1024
	.zero		1024


//--------------------- .nv.shared.reserved.0     --------------------------
	.section	.nv.shared.reserved.0,"aw",@nobits
	.weak		__nv_reservedSMEM_offset_0_alias
	.size		__nv_reservedSMEM_offset_0_alias, 0, 0
	.other		__nv_reservedSMEM_offset_0_alias,@"STO_CUDA_RESERVED_SHARED STV_DEFAULT"
__nv_reservedSMEM_offset_0_alias:
	.zero		0


//--------------------- .nv.constant0.kernel_cutlass_kernel_flash_attncuteflash_fwd_sm90FlashAttentionForwardSm90_object_at__tensor0000o11921211101213_tensor0000o19211101213_tensor0000o19211101213_tensor0000o11921211101213_te_0 --------------------------
	.section	.nv.constant0.kernel_cutlass_kernel_flash_attncuteflash_fwd_sm90FlashAttentionForwardSm90_object_at__tensor0000o11921211101213_tensor0000o19211101213_tensor0000o19211101213_tensor0000o11921211101213_te_0,"a",@progbits
	.sectionflags	@""
	.align	4
.nv.constant0.kernel_cutlass_kernel_flash_attncuteflash_fwd_sm90FlashAttentionForwardSm90_object_at__tensor0000o11921211101213_tensor0000o19211101213_tensor0000o19211101213_tensor0000o11921211101213_te_0:
	.zero		1244


//--------------------- SYMBOLS --------------------------

	.type		.nv.reservedSmem.offset0,@object
	.size		.nv.reservedSmem.offset0,0x4
